	.target	sm_90a

	.elftype	@"ET_EXEC"


//--------------------- .note.nv.tkinfo           --------------------------
	.section	.note.nv.tkinfo,"",@"SHT_NOTE"
	.sectionflags	@"SHF_NOTE_NV_TKINFO"
	.tkinfo
        /*0018*/ 	.word	0x00000002
        /*0030*/ 	.string	""
        /*0030*/ 	.string	"ptxas"
        /*0030*/ 	.string	"Cuda compilation tools, release 13.0, V13.0.88"
        /*0030*/ 	.string	"Build cuda_13.0.r13.0/compiler.36424714_0"
        /*0030*/ 	.string	"-arch sm_90a -m 64 "



//--------------------- .note.nv.cuinfo           --------------------------
	.section	.note.nv.cuinfo,"",@"SHT_NOTE"
	.sectionflags	@"SHF_NOTE_NV_CUINFO"
        /*0018*/ 	.short	0x0002
        /*001a*/ 	.short	0x005a
        /*001c*/ 	.short	0x0082
	.zero		2


//--------------------- .nv.info                  --------------------------
	.section	.nv.info,"",@"SHT_CUDA_INFO"
	.align	4


	//----- nvinfo : EIATTR_REGCOUNT
	.align		4
        /*0000*/ 	.byte	0x04, 0x2f
        /*0002*/ 	.short	(.L_12 - .L_11)
	.align		4
.L_11:
        /*0004*/ 	.word	index@(_ZN7cutlass13device_kernelINS_4gemm6kernel13GemmUniversalIN4cute5tupleIJiiiiEEENS1_10collective13CollectiveMmaINS1_37MainloopSm90TmaGmmaWarpSpecializedFP8ILi9ENS5_IJNS4_1CILi1EEENSA_ILi2EEESB_EEENS1_32KernelTmaWarpSpecializedPingpongEEENS5_IJNSA_ILi64EEENSA_ILi128EEESH_EEENS_12float_e5m2_tENS5_IJlSB_lEEESJ_SK_NS4_8TiledMMAINS4_8MMA_AtomIJNS4_4SM904GMMA31MMA_64x128x32_F32E5M2E5M2_SS_TNILNSO_7ScaleInE1ELSQ_1EEEEEENS4_6LayoutINS5_IJSB_SB_SB_EEENS5_IJNSA_ILi0EEESV_SV_EEEEENS5_IJNS4_10UnderscoreESY_SY_EEEEENS4_23SM90_TMA_LOAD_MULTICASTENS4_14ComposedLayoutINS4_7SwizzleILi3ELi4ELi3EEENS4_18smem_ptr_flag_bitsILi8EEENST_INS5_IJNSA_ILi8EEESH_EEENS5_IJSH_SB_EEEEEEEvNS4_8identityENS4_13SM90_TMA_LOADES1B_vS1C_EENS_8epilogue10collective6detail29Sm90TmaWarpSpecializedAdapterINS1G_15DefaultEpilogueISJ_SK_SK_NS1F_6thread17LinearCombinationISJ_Li1EffLNS1K_9ScaleType4KindE0ELNS_15FloatRoundStyleE2ESJ_EENS1_15EpilogueDefaultEEEEEvvEEEEvNT_6ParamsE)
        /*0008*/ 	.word	0x000000a8


	//----- nvinfo : EIATTR_FRAME_SIZE
	.align		4
.L_12:
        /*000c*/ 	.byte	0x04, 0x11
        /*000e*/ 	.short	(.L_14 - .L_13)
	.align		4
.L_13:
        /*0010*/ 	.word	index@(_ZN7cutlass13device_kernelINS_4gemm6kernel13GemmUniversalIN4cute5tupleIJiiiiEEENS1_10collective13CollectiveMmaINS1_37MainloopSm90TmaGmmaWarpSpecializedFP8ILi9ENS5_IJNS4_1CILi1EEENSA_ILi2EEESB_EEENS1_32KernelTmaWarpSpecializedPingpongEEENS5_IJNSA_ILi64EEENSA_ILi128EEESH_EEENS_12float_e5m2_tENS5_IJlSB_lEEESJ_SK_NS4_8TiledMMAINS4_8MMA_AtomIJNS4_4SM904GMMA31MMA_64x128x32_F32E5M2E5M2_SS_TNILNSO_7ScaleInE1ELSQ_1EEEEEENS4_6LayoutINS5_IJSB_SB_SB_EEENS5_IJNSA_ILi0EEESV_SV_EEEEENS5_IJNS4_10UnderscoreESY_SY_EEEEENS4_23SM90_TMA_LOAD_MULTICASTENS4_14ComposedLayoutINS4_7SwizzleILi3ELi4ELi3EEENS4_18smem_ptr_flag_bitsILi8EEENST_INS5_IJNSA_ILi8EEESH_EEENS5_IJSH_SB_EEEEEEEvNS4_8identityENS4_13SM90_TMA_LOADES1B_vS1C_EENS_8epilogue10collective6detail29Sm90TmaWarpSpecializedAdapterINS1G_15DefaultEpilogueISJ_SK_SK_NS1F_6thread17LinearCombinationISJ_Li1EffLNS1K_9ScaleType4KindE0ELNS_15FloatRoundStyleE2ESJ_EENS1_15EpilogueDefaultEEEEEvvEEEEvNT_6ParamsE)
        /*0014*/ 	.word	0x00000000


	//----- nvinfo : EIATTR_MIN_STACK_SIZE
	.align		4
.L_14:
        /*0018*/ 	.byte	0x04, 0x12
        /*001a*/ 	.short	(.L_16 - .L_15)
	.align		4
.L_15:
        /*001c*/ 	.word	index@(_ZN7cutlass13device_kernelINS_4gemm6kernel13GemmUniversalIN4cute5tupleIJiiiiEEENS1_10collective13CollectiveMmaINS1_37MainloopSm90TmaGmmaWarpSpecializedFP8ILi9ENS5_IJNS4_1CILi1EEENSA_ILi2EEESB_EEENS1_32KernelTmaWarpSpecializedPingpongEEENS5_IJNSA_ILi64EEENSA_ILi128EEESH_EEENS_12float_e5m2_tENS5_IJlSB_lEEESJ_SK_NS4_8TiledMMAINS4_8MMA_AtomIJNS4_4SM904GMMA31MMA_64x128x32_F32E5M2E5M2_SS_TNILNSO_7ScaleInE1ELSQ_1EEEEEENS4_6LayoutINS5_IJSB_SB_SB_EEENS5_IJNSA_ILi0EEESV_SV_EEEEENS5_IJNS4_10UnderscoreESY_SY_EEEEENS4_23SM90_TMA_LOAD_MULTICASTENS4_14ComposedLayoutINS4_7SwizzleILi3ELi4ELi3EEENS4_18smem_ptr_flag_bitsILi8EEENST_INS5_IJNSA_ILi8EEESH_EEENS5_IJSH_SB_EEEEEEEvNS4_8identityENS4_13SM90_TMA_LOADES1B_vS1C_EENS_8epilogue10collective6detail29Sm90TmaWarpSpecializedAdapterINS1G_15DefaultEpilogueISJ_SK_SK_NS1F_6thread17LinearCombinationISJ_Li1EffLNS1K_9ScaleType4KindE0ELNS_15FloatRoundStyleE2ESJ_EENS1_15EpilogueDefaultEEEEEvvEEEEvNT_6ParamsE)
        /*0020*/ 	.word	0x00000000
.L_16:


//--------------------- .nv.compat                --------------------------
	.section	.nv.compat,"",@"SHT_CUDA_COMPAT_INFO"
	.align	4
        /*0000*/ 	.byte	0x02, 0x09, 0x01, 0x00, 0x02, 0x02, 0x04, 0x00, 0x02, 0x05, 0x05, 0x00, 0x03, 0x07, 0x01, 0x01
        /*0010*/ 	.byte	0x02, 0x03, 0x01, 0x00, 0x02, 0x06, 0x01, 0x00, 0x04, 0x0b, 0x08, 0x00, 0x00, 0x00, 0x00, 0x00
        /*0020*/ 	.byte	0x00, 0x00, 0x00, 0x00


//--------------------- .nv.info._ZN7cutlass13device_kernelINS_4gemm6kernel13GemmUniversalIN4cute5tupleIJiiiiEEENS1_10collective13CollectiveMmaINS1_37MainloopSm90TmaGmmaWarpSpecializedFP8ILi9ENS5_IJNS4_1CILi1EEENSA_ILi2EEESB_EEENS1_32KernelTmaWarpSpecializedPingpongEEENS5_IJNSA_ILi64EEENSA_ILi128EEESH_EEENS_12float_e5m2_tENS5_IJlSB_lEEESJ_SK_NS4_8TiledMMAINS4_8MMA_AtomIJNS4_4SM904GMMA31MMA_64x128x32_F32E5M2E5M2_SS_TNILNSO_7ScaleInE1ELSQ_1EEEEEENS4_6LayoutINS5_IJSB_SB_SB_EEENS5_IJNSA_ILi0EEESV_SV_EEEEENS5_IJNS4_10UnderscoreESY_SY_EEEEENS4_23SM90_TMA_LOAD_MULTICASTENS4_14ComposedLayoutINS4_7SwizzleILi3ELi4ELi3EEENS4_18smem_ptr_flag_bitsILi8EEENST_INS5_IJNSA_ILi8EEESH_EEENS5_IJSH_SB_EEEEEEEvNS4_8identityENS4_13SM90_TMA_LOADES1B_vS1C_EENS_8epilogue10collective6detail29Sm90TmaWarpSpecializedAdapterINS1G_15DefaultEpilogueISJ_SK_SK_NS1F_6thread17LinearCombinationISJ_Li1EffLNS1K_9ScaleType4KindE0ELNS_15FloatRoundStyleE2ESJ_EENS1_15EpilogueDefaultEEEEEvvEEEEvNT_6ParamsE --------------------------
	.section	.nv.info._ZN7cutlass13device_kernelINS_4gemm6kernel13GemmUniversalIN4cute5tupleIJiiiiEEENS1_10collective13CollectiveMmaINS1_37MainloopSm90TmaGmmaWarpSpecializedFP8ILi9ENS5_IJNS4_1CILi1EEENSA_ILi2EEESB_EEENS1_32KernelTmaWarpSpecializedPingpongEEENS5_IJNSA_ILi64EEENSA_ILi128EEESH_EEENS_12float_e5m2_tENS5_IJlSB_lEEESJ_SK_NS4_8TiledMMAINS4_8MMA_AtomIJNS4_4SM904GMMA31MMA_64x128x32_F32E5M2E5M2_SS_TNILNSO_7ScaleInE1ELSQ_1EEEEEENS4_6LayoutINS5_IJSB_SB_SB_EEENS5_IJNSA_ILi0EEESV_SV_EEEEENS5_IJNS4_10UnderscoreESY_SY_EEEEENS4_23SM90_TMA_LOAD_MULTICASTENS4_14ComposedLayoutINS4_7SwizzleILi3ELi4ELi3EEENS4_18smem_ptr_flag_bitsILi8EEENST_INS5_IJNSA_ILi8EEESH_EEENS5_IJSH_SB_EEEEEEEvNS4_8identityENS4_13SM90_TMA_LOADES1B_vS1C_EENS_8epilogue10collective6detail29Sm90TmaWarpSpecializedAdapterINS1G_15DefaultEpilogueISJ_SK_SK_NS1F_6thread17LinearCombinationISJ_Li1EffLNS1K_9ScaleType4KindE0ELNS_15FloatRoundStyleE2ESJ_EENS1_15EpilogueDefaultEEEEEvvEEEEvNT_6ParamsE,"",@"SHT_CUDA_INFO"
	.sectionflags	@""
	.align	4


	//----- nvinfo : EIATTR_CUDA_API_VERSION
	.align		4
        /*0000*/ 	.byte	0x04, 0x37
        /*0002*/ 	.short	(.L_18 - .L_17)
.L_17:
        /*0004*/ 	.word	0x00000082


	//----- nvinfo : EIATTR_KPARAM_INFO
	.align		4
.L_18:
        /*0008*/ 	.byte	0x04, 0x17
        /*000a*/ 	.short	(.L_20 - .L_19)
.L_19:
        /*000c*/ 	.word	0x00000000
        /*0010*/ 	.short	0x0000
        /*0012*/ 	.short	0x0070
        /*0014*/ 	.byte	0x00, 0xf0, 0x01, 0x10


	//----- nvinfo : EIATTR_SPARSE_MMA_MASK
	.align		4
.L_20:
        /*0018*/ 	.byte	0x03, 0x50
        /*001a*/ 	.short	0x0000


	//----- nvinfo : EIATTR_MAXREG_COUNT
	.align		4
        /*001c*/ 	.byte	0x03, 0x1b
        /*001e*/ 	.short	0x00a8


	//----- nvinfo : EIATTR_NUM_BARRIERS
	.align		4
        /*0020*/ 	.byte	0x02, 0x4c
        /*0022*/ 	.byte	0x01
	.zero		1


	//----- nvinfo : EIATTR_MERCURY_ISA_VERSION
	.align		4
        /*0024*/ 	.byte	0x03, 0x5f
        /*0026*/ 	.short	0x0101


	//----- nvinfo : EIATTR_INT_WARP_WIDE_INSTR_OFFSETS
	.align		4
        /*0028*/ 	.byte	0x04, 0x31
        /*002a*/ 	.short	(.L_22 - .L_21)


	//   ....[0]....
.L_21:
        /*002c*/ 	.word	0x00000580


	//   ....[1]....
        /*0030*/ 	.word	0x000005c0


	//   ....[2]....
        /*0034*/ 	.word	0x00000710


	//   ....[3]....
        /*0038*/ 	.word	0x00000720


	//   ....[4]....
        /*003c*/ 	.word	0x00000740


	//   ....[5]....
        /*0040*/ 	.word	0x00000750


	//   ....[6]....
        /*0044*/ 	.word	0x000007e0


	//   ....[7]....
        /*0048*/ 	.word	0x00000840


	//   ....[8]....
        /*004c*/ 	.word	0x000032c0


	//----- nvinfo : EIATTR_COOP_GROUP_MASK_REGIDS
	.align		4
.L_22:
        /*0050*/ 	.byte	0x04, 0x29
        /*0052*/ 	.short	(.L_24 - .L_23)


	//   ....[0]....
.L_23:
        /*0054*/ 	.word	0xffffffff


	//   ....[1]....
        /*0058*/ 	.word	0xffffffff


	//   ....[2]....
        /*005c*/ 	.word	0xffffffff


	//   ....[3]....
        /*0060*/ 	.word	0xffffffff


	//   ....[4]....
        /*0064*/ 	.word	0xffffffff


	//   ....[5]....
        /*0068*/ 	.word	0xffffffff


	//   ....[6]....
        /*006c*/ 	.word	0xffffffff


	//----- nvinfo : EIATTR_COOP_GROUP_INSTR_OFFSETS
	.align		4
.L_24:
        /*0070*/ 	.byte	0x04, 0x28
        /*0072*/ 	.short	(.L_26 - .L_25)


	//   ....[0]....
.L_25:
        /*0074*/ 	.word	0x00000060


	//   ....[1]....
        /*0078*/ 	.word	0x00000070


	//   ....[2]....
        /*007c*/ 	.word	0x00000130


	//   ....[3]....
        /*0080*/ 	.word	0x000003a0


	//   ....[4]....
        /*0084*/ 	.word	0x000003e0


	//   ....[5]....
        /*0088*/ 	.word	0x00000460


	//   ....[6]....
        /*008c*/ 	.word	0x000009a0


	//----- nvinfo : EIATTR_REG_RECONFIG
	.align		4
.L_26:
        /*0090*/ 	.byte	0x01, 0x54
	.zero		2


	//----- nvinfo : EIATTR_MBARRIER_INSTR_OFFSETS
	.align		4
        /*0094*/ 	.byte	0x04, 0x39
        /*0096*/ 	.short	(.L_28 - .L_27)


	//   ....[0]....
.L_27:
        /*0098*/ 	.word	0x00000260
        /*009c*/ 	.word	0x000000ff
        /*00a0*/ 	.word	0x00000000
        /*00a4*/ 	.short	0x0100
        /*00a6*/ 	.byte	0x08
	.zero		1


	//   ....[1]....
        /*00a8*/ 	.word	0x00000270
        /*00ac*/ 	.word	0x000000ff
        /*00b0*/ 	.word	0x00000048
        /*00b4*/ 	.short	0x0100
        /*00b6*/ 	.byte	0x08
	.zero		1


	//   ....[2]....
        /*00b8*/ 	.word	0x00000280
        /*00bc*/ 	.word	0x000000ff
        /*00c0*/ 	.word	0x00000008
        /*00c4*/ 	.short	0x0100
        /*00c6*/ 	.byte	0x08
	.zero		1


	//   ....[3]....
        /*00c8*/ 	.word	0x00000290
        /*00cc*/ 	.word	0x000000ff
        /*00d0*/ 	.word	0x00000050
        /*00d4*/ 	.short	0x0100
        /*00d6*/ 	.byte	0x08
	.zero		1


	//   ....[4]....
        /*00d8*/ 	.word	0x000002a0
        /*00dc*/ 	.word	0x000000ff
        /*00e0*/ 	.word	0x00000010
        /*00e4*/ 	.short	0x0100
        /*00e6*/ 	.byte	0x08
	.zero		1


	//   ....[5]....
        /*00e8*/ 	.word	0x000002b0
        /*00ec*/ 	.word	0x000000ff
        /*00f0*/ 	.word	0x00000058
        /*00f4*/ 	.short	0x0100
        /*00f6*/ 	.byte	0x08
	.zero		1


	//   ....[6]....
        /*00f8*/ 	.word	0x000002c0
        /*00fc*/ 	.word	0x000000ff
        /*0100*/ 	.word	0x00000018
        /*0104*/ 	.short	0x0100
        /*0106*/ 	.byte	0x08
	.zero		1


	//   ....[7]....
        /*0108*/ 	.word	0x000002d0
        /*010c*/ 	.word	0x000000ff
        /*0110*/ 	.word	0x00000060
        /*0114*/ 	.short	0x0100
        /*0116*/ 	.byte	0x08
	.zero		1


	//   ....[8]....
        /*0118*/ 	.word	0x000002e0
        /*011c*/ 	.word	0x000000ff
        /*0120*/ 	.word	0x00000020
        /*0124*/ 	.short	0x0100
        /*0126*/ 	.byte	0x08
	.zero		1


	//   ....[9]....
        /*0128*/ 	.word	0x000002f0
        /*012c*/ 	.word	0x000000ff
        /*0130*/ 	.word	0x00000068
        /*0134*/ 	.short	0x0100
        /*0136*/ 	.byte	0x08
	.zero		1


	//   ....[10]....
        /*0138*/ 	.word	0x00000300
        /*013c*/ 	.word	0x000000ff
        /*0140*/ 	.word	0x00000028
        /*0144*/ 	.short	0x0100
        /*0146*/ 	.byte	0x08
	.zero		1


	//   ....[11]....
        /*0148*/ 	.word	0x00000310
        /*014c*/ 	.word	0x000000ff
        /*0150*/ 	.word	0x00000070
        /*0154*/ 	.short	0x0100
        /*0156*/ 	.byte	0x08
	.zero		1


	//   ....[12]....
        /*0158*/ 	.word	0x00000320
        /*015c*/ 	.word	0x000000ff
        /*0160*/ 	.word	0x00000030
        /*0164*/ 	.short	0x0100
        /*0166*/ 	.byte	0x08
	.zero		1


	//   ....[13]....
        /*0168*/ 	.word	0x00000330
        /*016c*/ 	.word	0x000000ff
        /*0170*/ 	.word	0x00000078
        /*0174*/ 	.short	0x0100
        /*0176*/ 	.byte	0x08
	.zero		1


	//   ....[14]....
        /*0178*/ 	.word	0x00000340
        /*017c*/ 	.word	0x000000ff
        /*0180*/ 	.word	0x00000038
        /*0184*/ 	.short	0x0100
        /*0186*/ 	.byte	0x08
	.zero		1


	//   ....[15]....
        /*0188*/ 	.word	0x00000350
        /*018c*/ 	.word	0x000000ff
        /*0190*/ 	.word	0x00000080
        /*0194*/ 	.short	0x0100
        /*0196*/ 	.byte	0x08
	.zero		1


	//   ....[16]....
        /*0198*/ 	.word	0x00000360
        /*019c*/ 	.word	0x000000ff
        /*01a0*/ 	.word	0x00000040
        /*01a4*/ 	.short	0x0100
        /*01a6*/ 	.byte	0x08
	.zero		1


	//   ....[17]....
        /*01a8*/ 	.word	0x00000370
        /*01ac*/ 	.word	0x000000ff
        /*01b0*/ 	.word	0x00000088
        /*01b4*/ 	.short	0x0100
        /*01b6*/ 	.byte	0x08
	.zero		1


	//   ....[18]....
        /*01b8*/ 	.word	0x00000870
        /*01bc*/ 	.word	0x000000ff
        /*01c0*/ 	.word	0x000000c0
        /*01c4*/ 	.short	0x0100
        /*01c6*/ 	.byte	0x08
	.zero		1


	//   ....[19]....
        /*01c8*/ 	.word	0x00000900
        /*01cc*/ 	.word	0x000000ff
        /*01d0*/ 	.word	0x000000c8
        /*01d4*/ 	.short	0x0100
        /*01d6*/ 	.byte	0x08
	.zero		1


	//   ....[20]....
        /*01d8*/ 	.word	0x00000920
        /*01dc*/ 	.word	0x000000ff
        /*01e0*/ 	.word	0x000000a0
        /*01e4*/ 	.short	0x0100
        /*01e6*/ 	.byte	0x09
	.zero		1


	//   ....[21]....
        /*01e8*/ 	.word	0x00000930
        /*01ec*/ 	.word	0x000000ff
        /*01f0*/ 	.word	0x000000a8
        /*01f4*/ 	.short	0x0100
        /*01f6*/ 	.byte	0x09
	.zero		1


	//   ....[22]....
        /*01f8*/ 	.word	0x00000940
        /*01fc*/ 	.word	0x000000ff
        /*0200*/ 	.word	0x000000b0
        /*0204*/ 	.short	0x0100
        /*0206*/ 	.byte	0x09
	.zero		1


	//   ....[23]....
        /*0208*/ 	.word	0x00000950
        /*020c*/ 	.word	0x000000ff
        /*0210*/ 	.word	0x000000b8
        /*0214*/ 	.short	0x0100
        /*0216*/ 	.byte	0x09
	.zero		1


	//   ....[24]....
        /*0218*/ 	.word	0x000016b0
        /*021c*/ 	.word	0x000000ff
        /*0220*/ 	.word	0xfffffff8
        /*0224*/ 	.short	0x010a
        /*0226*/ 	.byte	0x0b
	.zero		1


	//   ....[25]....
        /*0228*/ 	.word	0x00001b90
        /*022c*/ 	.word	0x000000ff
        /*0230*/ 	.word	0x00000000
        /*0234*/ 	.short	0x010a
        /*0236*/ 	.byte	0x06
	.zero		1


	//   ....[26]....
        /*0238*/ 	.word	0x00001bd0
        /*023c*/ 	.word	0x000000ff
        /*0240*/ 	.word	0x00000000
        /*0244*/ 	.short	0x010a
        /*0246*/ 	.byte	0x06
	.zero		1


	//   ....[27]....
        /*0248*/ 	.word	0x00002590
        /*024c*/ 	.word	0x000000ff
        /*0250*/ 	.word	0x00000000
        /*0254*/ 	.short	0x010a
        /*0256*/ 	.byte	0x10
	.zero		1


	//   ....[28]....
        /*0258*/ 	.word	0x000025d0
        /*025c*/ 	.word	0x000000ff
        /*0260*/ 	.word	0x00000000
        /*0264*/ 	.short	0x010a
        /*0266*/ 	.byte	0x10
	.zero		1


	//   ....[29]....
        /*0268*/ 	.word	0x00002cf0
        /*026c*/ 	.word	0x00000015
        /*0270*/ 	.word	0x00000000
        /*0274*/ 	.short	0x0101
        /*0276*/ 	.byte	0x3f
	.zero		1


	//   ....[30]....
        /*0278*/ 	.word	0x00003260
        /*027c*/ 	.word	0x00000013
        /*0280*/ 	.word	0x00000000
        /*0284*/ 	.short	0x0101
        /*0286*/ 	.byte	0x16
	.zero		1


	//   ....[31]....
        /*0288*/ 	.word	0x00003370
        /*028c*/ 	.word	0x00000013
        /*0290*/ 	.word	0x00000000
        /*0294*/ 	.short	0x0101
        /*0296*/ 	.byte	0x3f
	.zero		1


	//   ....[32]....
        /*0298*/ 	.word	0x00003420
        /*029c*/ 	.word	0x000000ff
        /*02a0*/ 	.word	0x00000008
        /*02a4*/ 	.short	0x010a
        /*02a6*/ 	.byte	0x0b
	.zero		1


	//   ....[33]....
        /*02a8*/ 	.word	0x00007cc0
        /*02ac*/ 	.word	0x00000004
        /*02b0*/ 	.word	0x00000000
        /*02b4*/ 	.short	0x0101
        /*02b6*/ 	.byte	0x16
	.zero		1


	//   ....[34]....
        /*02b8*/ 	.word	0x000085e0
        /*02bc*/ 	.word	0x00000013
        /*02c0*/ 	.word	0x00000048
        /*02c4*/ 	.short	0x010a
        /*02c6*/ 	.byte	0x3f
	.zero		1


	//   ....[35]....
        /*02c8*/ 	.word	0x00008970
        /*02cc*/ 	.word	0x0000000a
        /*02d0*/ 	.word	0x000000c8
        /*02d4*/ 	.short	0x0101
        /*02d6*/ 	.byte	0x3f
	.zero		1


	//   ....[36]....
        /*02d8*/ 	.word	0x000090d0
        /*02dc*/ 	.word	0x00000005
        /*02e0*/ 	.word	0x00000000
        /*02e4*/ 	.short	0x010a
        /*02e6*/ 	.byte	0x3f
	.zero		1


	//   ....[37]....
        /*02e8*/ 	.word	0x00009150
        /*02ec*/ 	.word	0x00000007
        /*02f0*/ 	.word	0x00000000
        /*02f4*/ 	.short	0x010a
        /*02f6*/ 	.byte	0x3f
	.zero		1


	//   ....[38]....
        /*02f8*/ 	.word	0x000091e0
        /*02fc*/ 	.word	0x00000006
        /*0300*/ 	.word	0x00000000
        /*0304*/ 	.short	0x010a
        /*0306*/ 	.byte	0x3f
	.zero		1


	//   ....[39]....
        /*0308*/ 	.word	0x00009270
        /*030c*/ 	.word	0x00000009
        /*0310*/ 	.word	0x00000000
        /*0314*/ 	.short	0x010a
        /*0316*/ 	.byte	0x3f
	.zero		1


	//   ....[40]....
        /*0318*/ 	.word	0x00009300
        /*031c*/ 	.word	0x00000006
        /*0320*/ 	.word	0x00000000
        /*0324*/ 	.short	0x010a
        /*0326*/ 	.byte	0x3f
	.zero		1


	//   ....[41]....
        /*0328*/ 	.word	0x00009390
        /*032c*/ 	.word	0x00000009
        /*0330*/ 	.word	0x00000000
        /*0334*/ 	.short	0x010a
        /*0336*/ 	.byte	0x3f
	.zero		1


	//   ....[42]....
        /*0338*/ 	.word	0x00009420
        /*033c*/ 	.word	0x00000008
        /*0340*/ 	.word	0x00000000
        /*0344*/ 	.short	0x010a
        /*0346*/ 	.byte	0x3f
	.zero		1


	//   ....[43]....
        /*0348*/ 	.word	0x000094b0
        /*034c*/ 	.word	0x0000000b
        /*0350*/ 	.word	0x00000000
        /*0354*/ 	.short	0x010a
        /*0356*/ 	.byte	0x3f
	.zero		1


	//   ....[44]....
        /*0358*/ 	.word	0x00009540
        /*035c*/ 	.word	0x00000003
        /*0360*/ 	.word	0x00000000
        /*0364*/ 	.short	0x010a
        /*0366*/ 	.byte	0x3f
	.zero		1


	//   ....[45]....
        /*0368*/ 	.word	0x000095b0
        /*036c*/ 	.word	0x00000012
        /*0370*/ 	.word	0xfffffff8
        /*0374*/ 	.short	0x010a
        /*0376*/ 	.byte	0x3f
	.zero		1


	//   ....[46]....
        /*0378*/ 	.word	0x00009610
        /*037c*/ 	.word	0x00000012
        /*0380*/ 	.word	0x00000000
        /*0384*/ 	.short	0x010a
        /*0386*/ 	.byte	0x3f
	.zero		1


	//   ....[47]....
        /*0388*/ 	.word	0x00009670
        /*038c*/ 	.word	0x00000015
        /*0390*/ 	.word	0x00000000
        /*0394*/ 	.short	0x010a
        /*0396*/ 	.byte	0x3f
	.zero		1


	//   ....[48]....
        /*0398*/ 	.word	0x000096d0
        /*039c*/ 	.word	0x00000013
        /*03a0*/ 	.word	0x00000008
        /*03a4*/ 	.short	0x010a
        /*03a6*/ 	.byte	0x3f
	.zero		1


	//   ....[49]....
        /*03a8*/ 	.word	0x000097a0
        /*03ac*/ 	.word	0x00000013
        /*03b0*/ 	.word	0x00000048
        /*03b4*/ 	.short	0x010a
        /*03b6*/ 	.byte	0x3f
	.zero		1


	//   ....[50]....
        /*03b8*/ 	.word	0x00009880
        /*03bc*/ 	.word	0x00000005
        /*03c0*/ 	.word	0x00000000
        /*03c4*/ 	.short	0x010a
        /*03c6*/ 	.byte	0x3f
	.zero		1


	//   ....[51]....
        /*03c8*/ 	.word	0x000098d0
        /*03cc*/ 	.word	0x00000007
        /*03d0*/ 	.word	0x00000000
        /*03d4*/ 	.short	0x010a
        /*03d6*/ 	.byte	0x3f
	.zero		1


	//   ....[52]....
        /*03d8*/ 	.word	0x00009920
        /*03dc*/ 	.word	0x00000006
        /*03e0*/ 	.word	0x00000000
        /*03e4*/ 	.short	0x010a
        /*03e6*/ 	.byte	0x3f
	.zero		1


	//   ....[53]....
        /*03e8*/ 	.word	0x00009970
        /*03ec*/ 	.word	0x00000009
        /*03f0*/ 	.word	0x00000000
        /*03f4*/ 	.short	0x010a
        /*03f6*/ 	.byte	0x3f
	.zero		1


	//   ....[54]....
        /*03f8*/ 	.word	0x000099c0
        /*03fc*/ 	.word	0x00000006
        /*0400*/ 	.word	0x00000000
        /*0404*/ 	.short	0x010a
        /*0406*/ 	.byte	0x3f
	.zero		1


	//   ....[55]....
        /*0408*/ 	.word	0x00009a10
        /*040c*/ 	.word	0x00000009
        /*0410*/ 	.word	0x00000000
        /*0414*/ 	.short	0x010a
        /*0416*/ 	.byte	0x3f
	.zero		1


	//   ....[56]....
        /*0418*/ 	.word	0x00009a60
        /*041c*/ 	.word	0x00000008
        /*0420*/ 	.word	0x00000000
        /*0424*/ 	.short	0x010a
        /*0426*/ 	.byte	0x3f
	.zero		1


	//   ....[57]....
        /*0428*/ 	.word	0x00009ab0
        /*042c*/ 	.word	0x0000000b
        /*0430*/ 	.word	0x00000000
        /*0434*/ 	.short	0x010a
        /*0436*/ 	.byte	0x3f
	.zero		1


	//----- nvinfo : EIATTR_NUM_MBARRIERS
	.align		4
.L_28:
        /*0438*/ 	.byte	0x03, 0x38
        /*043a*/ 	.short	0x0018


	//----- nvinfo : EIATTR_EXIT_INSTR_OFFSETS
	.align		4
        /*043c*/ 	.byte	0x04, 0x1c
        /*043e*/ 	.short	(.L_30 - .L_29)


	//   ....[0]....
.L_29:
        /*0440*/ 	.word	0x000013f0


	//   ....[1]....
        /*0444*/ 	.word	0x00001450


	//   ....[2]....
        /*0448*/ 	.word	0x000082d0


	//   ....[3]....
        /*044c*/ 	.word	0x00008300


	//   ....[4]....
        /*0450*/ 	.word	0x00009590


	//----- nvinfo : EIATTR_MAX_THREADS
	.align		4
.L_30:
        /*0454*/ 	.byte	0x04, 0x05
        /*0456*/ 	.short	(.L_32 - .L_31)
.L_31:
        /*0458*/ 	.word	0x00000180
        /*045c*/ 	.word	0x00000001
        /*0460*/ 	.word	0x00000001


	//----- nvinfo : EIATTR_CRS_STACK_SIZE
	.align		4
.L_32:
        /*0464*/ 	.byte	0x04, 0x1e
        /*0466*/ 	.short	(.L_34 - .L_33)
.L_33:
        /*0468*/ 	.word	0x00000000


	//----- nvinfo : EIATTR_CBANK_PARAM_SIZE
	.align		4
.L_34:
        /*046c*/ 	.byte	0x03, 0x19
        /*046e*/ 	.short	0x0470


	//----- nvinfo : EIATTR_PARAM_CBANK
	.align		4
        /*0470*/ 	.byte	0x04, 0x0a
        /*0472*/ 	.short	(.L_36 - .L_35)
	.align		4
.L_35:
        /*0474*/ 	.word	index@(.nv.constant0._ZN7cutlass13device_kernelINS_4gemm6kernel13GemmUniversalIN4cute5tupleIJiiiiEEENS1_10collective13CollectiveMmaINS1_37MainloopSm90TmaGmmaWarpSpecializedFP8ILi9ENS5_IJNS4_1CILi1EEENSA_ILi2EEESB_EEENS1_32KernelTmaWarpSpecializedPingpongEEENS5_IJNSA_ILi64EEENSA_ILi128EEESH_EEENS_12float_e5m2_tENS5_IJlSB_lEEESJ_SK_NS4_8TiledMMAINS4_8MMA_AtomIJNS4_4SM904GMMA31MMA_64x128x32_F32E5M2E5M2_SS_TNILNSO_7ScaleInE1ELSQ_1EEEEEENS4_6LayoutINS5_IJSB_SB_SB_EEENS5_IJNSA_ILi0EEESV_SV_EEEEENS5_IJNS4_10UnderscoreESY_SY_EEEEENS4_23SM90_TMA_LOAD_MULTICASTENS4_14ComposedLayoutINS4_7SwizzleILi3ELi4ELi3EEENS4_18smem_ptr_flag_bitsILi8EEENST_INS5_IJNSA_ILi8EEESH_EEENS5_IJSH_SB_EEEEEEEvNS4_8identityENS4_13SM90_TMA_LOADES1B_vS1C_EENS_8epilogue10collective6detail29Sm90TmaWarpSpecializedAdapterINS1G_15DefaultEpilogueISJ_SK_SK_NS1F_6thread17LinearCombinationISJ_Li1EffLNS1K_9ScaleType4KindE0ELNS_15FloatRoundStyleE2ESJ_EENS1_15EpilogueDefaultEEEEEvvEEEEvNT_6ParamsE)
        /*0478*/ 	.short	0x0210
        /*047a*/ 	.short	0x0470


	//----- nvinfo : EIATTR_SW_WAR
	.align		4
.L_36:
        /*047c*/ 	.byte	0x04, 0x36
        /*047e*/ 	.short	(.L_38 - .L_37)
.L_37:
        /*0480*/ 	.word	0x00000008
.L_38:


//--------------------- .nv.callgraph             --------------------------
	.section	.nv.callgraph,"",@"SHT_CUDA_CALLGRAPH"
	.align	4
	.sectionentsize	8
	.align		4
        /*0000*/ 	.word	0x00000000
	.align		4
        /*0004*/ 	.word	0xffffffff
	.align		4
        /*0008*/ 	.word	0x00000000
	.align		4
        /*000c*/ 	.word	0xfffffffe
	.align		4
        /*0010*/ 	.word	0x00000000
	.align		4
        /*0014*/ 	.word	0xfffffffd
	.align		4
        /*0018*/ 	.word	0x00000000
	.align		4
        /*001c*/ 	.word	0xfffffffc


//--------------------- .nv.constant4             --------------------------
	.section	.nv.constant4,"a",@progbits
	.align	8
	.align		8
.nv.constant4:
        /*0000*/ 	.dword	_ZN40_INTERNAL_bd45d256_4_k_cu_380b5f47_199624cuda3std3__45__cpo5beginE
	.align		8
        /*0008*/ 	.dword	_ZN40_INTERNAL_bd45d256_4_k_cu_380b5f47_199624cuda3std3__45__cpo3endE
	.align		8
        /*0010*/ 	.dword	_ZN40_INTERNAL_bd45d256_4_k_cu_380b5f47_199624cuda3std3__45__cpo6cbeginE
	.align		8
        /*0018*/ 	.dword	_ZN40_INTERNAL_bd45d256_4_k_cu_380b5f47_199624cuda3std3__45__cpo4cendE
	.align		8
        /*0020*/ 	.dword	_ZN40_INTERNAL_bd45d256_4_k_cu_380b5f47_199624cuda3std3__442_GLOBAL__N__bd45d256_4_k_cu_380b5f47_199626ignoreE
	.align		8
        /*0028*/ 	.dword	_ZN40_INTERNAL_bd45d256_4_k_cu_380b5f47_199624cuda3std3__419piecewise_constructE
	.align		8
        /*0030*/ 	.dword	_ZN40_INTERNAL_bd45d256_4_k_cu_380b5f47_199624cuda3std3__48in_placeE
	.align		8
        /*0038*/ 	.dword	_ZN40_INTERNAL_bd45d256_4_k_cu_380b5f47_199624cuda3std6ranges3__45__cpo4swapE
	.align		8
        /*0040*/ 	.dword	_ZN40_INTERNAL_bd45d256_4_k_cu_380b5f47_199624cuda3std6ranges3__45__cpo9iter_moveE
	.align		8
        /*0048*/ 	.dword	_ZN40_INTERNAL_bd45d256_4_k_cu_380b5f47_199624cute7productE
	.align		8
        /*0050*/ 	.dword	_ZN40_INTERNAL_bd45d256_4_k_cu_380b5f47_199624cute1_E


//--------------------- .text._ZN7cutlass13device_kernelINS_4gemm6kernel13GemmUniversalIN4cute5tupleIJiiiiEEENS1_10collective13CollectiveMmaINS1_37MainloopSm90TmaGmmaWarpSpecializedFP8ILi9ENS5_IJNS4_1CILi1EEENSA_ILi2EEESB_EEENS1_32KernelTmaWarpSpecializedPingpongEEENS5_IJNSA_ILi64EEENSA_ILi128EEESH_EEENS_12float_e5m2_tENS5_IJlSB_lEEESJ_SK_NS4_8TiledMMAINS4_8MMA_AtomIJNS4_4SM904GMMA31MMA_64x128x32_F32E5M2E5M2_SS_TNILNSO_7ScaleInE1ELSQ_1EEEEEENS4_6LayoutINS5_IJSB_SB_SB_EEENS5_IJNSA_ILi0EEESV_SV_EEEEENS5_IJNS4_10UnderscoreESY_SY_EEEEENS4_23SM90_TMA_LOAD_MULTICASTENS4_14ComposedLayoutINS4_7SwizzleILi3ELi4ELi3EEENS4_18smem_ptr_flag_bitsILi8EEENST_INS5_IJNSA_ILi8EEESH_EEENS5_IJSH_SB_EEEEEEEvNS4_8identityENS4_13SM90_TMA_LOADES1B_vS1C_EENS_8epilogue10collective6detail29Sm90TmaWarpSpecializedAdapterINS1G_15DefaultEpilogueISJ_SK_SK_NS1F_6thread17LinearCombinationISJ_Li1EffLNS1K_9ScaleType4KindE0ELNS_15FloatRoundStyleE2ESJ_EENS1_15EpilogueDefaultEEEEEvvEEEEvNT_6ParamsE --------------------------
	.section	.text._ZN7cutlass13device_kernelINS_4gemm6kernel13GemmUniversalIN4cute5tupleIJiiiiEEENS1_10collective13CollectiveMmaINS1_37MainloopSm90TmaGmmaWarpSpecializedFP8ILi9ENS5_IJNS4_1CILi1EEENSA_ILi2EEESB_EEENS1_32KernelTmaWarpSpecializedPingpongEEENS5_IJNSA_ILi64EEENSA_ILi128EEESH_EEENS_12float_e5m2_tENS5_IJlSB_lEEESJ_SK_NS4_8TiledMMAINS4_8MMA_AtomIJNS4_4SM904GMMA31MMA_64x128x32_F32E5M2E5M2_SS_TNILNSO_7ScaleInE1ELSQ_1EEEEEENS4_6LayoutINS5_IJSB_SB_SB_EEENS5_IJNSA_ILi0EEESV_SV_EEEEENS5_IJNS4_10UnderscoreESY_SY_EEEEENS4_23SM90_TMA_LOAD_MULTICASTENS4_14ComposedLayoutINS4_7SwizzleILi3ELi4ELi3EEENS4_18smem_ptr_flag_bitsILi8EEENST_INS5_IJNSA_ILi8EEESH_EEENS5_IJSH_SB_EEEEEEEvNS4_8identityENS4_13SM90_TMA_LOADES1B_vS1C_EENS_8epilogue10collective6detail29Sm90TmaWarpSpecializedAdapterINS1G_15DefaultEpilogueISJ_SK_SK_NS1F_6thread17LinearCombinationISJ_Li1EffLNS1K_9ScaleType4KindE0ELNS_15FloatRoundStyleE2ESJ_EENS1_15EpilogueDefaultEEEEEvvEEEEvNT_6ParamsE,"ax",@progbits
	.align	128
.text._ZN7cutlass13device_kernelINS_4gemm6kernel13GemmUniversalIN4cute5tupleIJiiiiEEENS1_10collective13CollectiveMmaINS1_37MainloopSm90TmaGmmaWarpSpecializedFP8ILi9ENS5_IJNS4_1CILi1EEENSA_ILi2EEESB_EEENS1_32KernelTmaWarpSpecializedPingpongEEENS5_IJNSA_ILi64EEENSA_ILi128EEESH_EEENS_12float_e5m2_tENS5_IJlSB_lEEESJ_SK_NS4_8TiledMMAINS4_8MMA_AtomIJNS4_4SM904GMMA31MMA_64x128x32_F32E5M2E5M2_SS_TNILNSO_7ScaleInE1ELSQ_1EEEEEENS4_6LayoutINS5_IJSB_SB_SB_EEENS5_IJNSA_ILi0EEESV_SV_EEEEENS5_IJNS4_10UnderscoreESY_SY_EEEEENS4_23SM90_TMA_LOAD_MULTICASTENS4_14ComposedLayoutINS4_7SwizzleILi3ELi4ELi3EEENS4_18smem_ptr_flag_bitsILi8EEENST_INS5_IJNSA_ILi8EEESH_EEENS5_IJSH_SB_EEEEEEEvNS4_8identityENS4_13SM90_TMA_LOADES1B_vS1C_EENS_8epilogue10collective6detail29Sm90TmaWarpSpecializedAdapterINS1G_15DefaultEpilogueISJ_SK_SK_NS1F_6thread17LinearCombinationISJ_Li1EffLNS1K_9ScaleType4KindE0ELNS_15FloatRoundStyleE2ESJ_EENS1_15EpilogueDefaultEEEEEvvEEEEvNT_6ParamsE:
        .type           _ZN7cutlass13device_kernelINS_4gemm6kernel13GemmUniversalIN4cute5tupleIJiiiiEEENS1_10collective13CollectiveMmaINS1_37MainloopSm90TmaGmmaWarpSpecializedFP8ILi9ENS5_IJNS4_1CILi1EEENSA_ILi2EEESB_EEENS1_32KernelTmaWarpSpecializedPingpongEEENS5_IJNSA_ILi64EEENSA_ILi128EEESH_EEENS_12float_e5m2_tENS5_IJlSB_lEEESJ_SK_NS4_8TiledMMAINS4_8MMA_AtomIJNS4_4SM904GMMA31MMA_64x128x32_F32E5M2E5M2_SS_TNILNSO_7ScaleInE1ELSQ_1EEEEEENS4_6LayoutINS5_IJSB_SB_SB_EEENS5_IJNSA_ILi0EEESV_SV_EEEEENS5_IJNS4_10UnderscoreESY_SY_EEEEENS4_23SM90_TMA_LOAD_MULTICASTENS4_14ComposedLayoutINS4_7SwizzleILi3ELi4ELi3EEENS4_18smem_ptr_flag_bitsILi8EEENST_INS5_IJNSA_ILi8EEESH_EEENS5_IJSH_SB_EEEEEEEvNS4_8identityENS4_13SM90_TMA_LOADES1B_vS1C_EENS_8epilogue10collective6detail29Sm90TmaWarpSpecializedAdapterINS1G_15DefaultEpilogueISJ_SK_SK_NS1F_6thread17LinearCombinationISJ_Li1EffLNS1K_9ScaleType4KindE0ELNS_15FloatRoundStyleE2ESJ_EENS1_15EpilogueDefaultEEEEEvvEEEEvNT_6ParamsE,@function
        .size           _ZN7cutlass13device_kernelINS_4gemm6kernel13GemmUniversalIN4cute5tupleIJiiiiEEENS1_10collective13CollectiveMmaINS1_37MainloopSm90TmaGmmaWarpSpecializedFP8ILi9ENS5_IJNS4_1CILi1EEENSA_ILi2EEESB_EEENS1_32KernelTmaWarpSpecializedPingpongEEENS5_IJNSA_ILi64EEENSA_ILi128EEESH_EEENS_12float_e5m2_tENS5_IJlSB_lEEESJ_SK_NS4_8TiledMMAINS4_8MMA_AtomIJNS4_4SM904GMMA31MMA_64x128x32_F32E5M2E5M2_SS_TNILNSO_7ScaleInE1ELSQ_1EEEEEENS4_6LayoutINS5_IJSB_SB_SB_EEENS5_IJNSA_ILi0EEESV_SV_EEEEENS5_IJNS4_10UnderscoreESY_SY_EEEEENS4_23SM90_TMA_LOAD_MULTICASTENS4_14ComposedLayoutINS4_7SwizzleILi3ELi4ELi3EEENS4_18smem_ptr_flag_bitsILi8EEENST_INS5_IJNSA_ILi8EEESH_EEENS5_IJSH_SB_EEEEEEEvNS4_8identityENS4_13SM90_TMA_LOADES1B_vS1C_EENS_8epilogue10collective6detail29Sm90TmaWarpSpecializedAdapterINS1G_15DefaultEpilogueISJ_SK_SK_NS1F_6thread17LinearCombinationISJ_Li1EffLNS1K_9ScaleType4KindE0ELNS_15FloatRoundStyleE2ESJ_EENS1_15EpilogueDefaultEEEEEvvEEEEvNT_6ParamsE,(.L_x_219 - _ZN7cutlass13device_kernelINS_4gemm6kernel13GemmUniversalIN4cute5tupleIJiiiiEEENS1_10collective13CollectiveMmaINS1_37MainloopSm90TmaGmmaWarpSpecializedFP8ILi9ENS5_IJNS4_1CILi1EEENSA_ILi2EEESB_EEENS1_32KernelTmaWarpSpecializedPingpongEEENS5_IJNSA_ILi64EEENSA_ILi128EEESH_EEENS_12float_e5m2_tENS5_IJlSB_lEEESJ_SK_NS4_8TiledMMAINS4_8MMA_AtomIJNS4_4SM904GMMA31MMA_64x128x32_F32E5M2E5M2_SS_TNILNSO_7ScaleInE1ELSQ_1EEEEEENS4_6LayoutINS5_IJSB_SB_SB_EEENS5_IJNSA_ILi0EEESV_SV_EEEEENS5_IJNS4_10UnderscoreESY_SY_EEEEENS4_23SM90_TMA_LOAD_MULTICASTENS4_14ComposedLayoutINS4_7SwizzleILi3ELi4ELi3EEENS4_18smem_ptr_flag_bitsILi8EEENST_INS5_IJNSA_ILi8EEESH_EEENS5_IJSH_SB_EEEEEEEvNS4_8identityENS4_13SM90_TMA_LOADES1B_vS1C_EENS_8epilogue10collective6detail29Sm90TmaWarpSpecializedAdapterINS1G_15DefaultEpilogueISJ_SK_SK_NS1F_6thread17LinearCombinationISJ_Li1EffLNS1K_9ScaleType4KindE0ELNS_15FloatRoundStyleE2ESJ_EENS1_15EpilogueDefaultEEEEEvvEEEEvNT_6ParamsE)
        .other          _ZN7cutlass13device_kernelINS_4gemm6kernel13GemmUniversalIN4cute5tupleIJiiiiEEENS1_10collective13CollectiveMmaINS1_37MainloopSm90TmaGmmaWarpSpecializedFP8ILi9ENS5_IJNS4_1CILi1EEENSA_ILi2EEESB_EEENS1_32KernelTmaWarpSpecializedPingpongEEENS5_IJNSA_ILi64EEENSA_ILi128EEESH_EEENS_12float_e5m2_tENS5_IJlSB_lEEESJ_SK_NS4_8TiledMMAINS4_8MMA_AtomIJNS4_4SM904GMMA31MMA_64x128x32_F32E5M2E5M2_SS_TNILNSO_7ScaleInE1ELSQ_1EEEEEENS4_6LayoutINS5_IJSB_SB_SB_EEENS5_IJNSA_ILi0EEESV_SV_EEEEENS5_IJNS4_10UnderscoreESY_SY_EEEEENS4_23SM90_TMA_LOAD_MULTICASTENS4_14ComposedLayoutINS4_7SwizzleILi3ELi4ELi3EEENS4_18smem_ptr_flag_bitsILi8EEENST_INS5_IJNSA_ILi8EEESH_EEENS5_IJSH_SB_EEEEEEEvNS4_8identityENS4_13SM90_TMA_LOADES1B_vS1C_EENS_8epilogue10collective6detail29Sm90TmaWarpSpecializedAdapterINS1G_15DefaultEpilogueISJ_SK_SK_NS1F_6thread17LinearCombinationISJ_Li1EffLNS1K_9ScaleType4KindE0ELNS_15FloatRoundStyleE2ESJ_EENS1_15EpilogueDefaultEEEEEvvEEEEvNT_6ParamsE,@"STO_CUDA_ENTRY STV_DEFAULT"
_ZN7cutlass13device_kernelINS_4gemm6kernel13GemmUniversalIN4cute5tupleIJiiiiEEENS1_10collective13CollectiveMmaINS1_37MainloopSm90TmaGmmaWarpSpecializedFP8ILi9ENS5_IJNS4_1CILi1EEENSA_ILi2EEESB_EEENS1_32KernelTmaWarpSpecializedPingpongEEENS5_IJNSA_ILi64EEENSA_ILi128EEESH_EEENS_12float_e5m2_tENS5_IJlSB_lEEESJ_SK_NS4_8TiledMMAINS4_8MMA_AtomIJNS4_4SM904GMMA31MMA_64x128x32_F32E5M2E5M2_SS_TNILNSO_7ScaleInE1ELSQ_1EEEEEENS4_6LayoutINS5_IJSB_SB_SB_EEENS5_IJNSA_ILi0EEESV_SV_EEEEENS5_IJNS4_10UnderscoreESY_SY_EEEEENS4_23SM90_TMA_LOAD_MULTICASTENS4_14ComposedLayoutINS4_7SwizzleILi3ELi4ELi3EEENS4_18smem_ptr_flag_bitsILi8EEENST_INS5_IJNSA_ILi8EEESH_EEENS5_IJSH_SB_EEEEEEEvNS4_8identityENS4_13SM90_TMA_LOADES1B_vS1C_EENS_8epilogue10collective6detail29Sm90TmaWarpSpecializedAdapterINS1G_15DefaultEpilogueISJ_SK_SK_NS1F_6thread17LinearCombinationISJ_Li1EffLNS1K_9ScaleType4KindE0ELNS_15FloatRoundStyleE2ESJ_EENS1_15EpilogueDefaultEEEEEvvEEEEvNT_6ParamsE:
[----:B------:R-:W-:Y:S01]  /*0000*/  LDC R1, c[0x0][0x28] ;  /* 0x00000a00ff017b82 */ /* 0x000fe20000000800 */
[----:B------:R-:W0:Y:S01]  /*0010*/  S2R R16, SR_TID.X ;  /* 0x0000000000107919 */ /* 0x000e220000002100 */
[----:B------:R-:W-:Y:S01]  /*0020*/  ELECT P0, URZ, PT ;  /* 0x00000000003f782f */ /* 0x000fe20003800000 */
[----:B------:R-:W-:Y:S01]  /*0030*/  BSSY B0, `(.L_x_0) ;  /* 0x000000f000007945 */ /* 0x000fe20003800000 */
[--C-:B0-----:R-:W-:Y:S02]  /*0040*/  SHF.R.U32.HI R0, RZ, 0x5, R16.reuse ;  /* 0x00000005ff007819 */ /* 0x101fe40000011610 */
[----:B------:R-:W-:-:S03]  /*0050*/  SHF.R.U32.HI R4, RZ, 0x7, R16 ;  /* 0x00000007ff047819 */ /* 0x000fc60000011610 */
[----:B------:R-:W0:Y:S04]  /*0060*/  SHFL.IDX PT, R2, R0, RZ, 0x1f ;  /* 0x00001fff00027589 */ /* 0x000e2800000e0000 */
[----:B------:R1:W2:Y:S01]  /*0070*/  SHFL.IDX PT, R5, R4, RZ, 0x1f ;  /* 0x00001fff04057589 */ /* 0x0002a200000e0000 */
[----:B0-----:R-:W-:-:S13]  /*0080*/  ISETP.NE.OR P0, PT, R2, RZ, !P0 ;  /* 0x000000ff0200720c */ /* 0x001fda0004705670 */
[----:B-12---:R-:W-:Y:S05]  /*0090*/  @P0 BRA `(.L_x_1) ;  /* 0x0000000000200947 */ /* 0x006fea0003800000 */
[----:B------:R-:W-:Y:S02]  /*00a0*/  ULDC.64 UR4, c[0x0][0x198] ;  /* 0x0000660000047ab9 */ /* 0x000fe40000000a00 */
[----:B------:R-:W-:Y:S02]  /*00b0*/  UIADD3 UR6, UP0, UR4, 0xf0, URZ ;  /* 0x000000f004067890 */ /* 0x000fe4000ff1e03f */
[----:B------:R-:W-:Y:S02]  /*00c0*/  UIADD3 UR4, UP1, UR4, 0x1f0, URZ ;  /* 0x000001f004047890 */ /* 0x000fe4000ff3e03f */
[----:B------:R-:W-:Y:S02]  /*00d0*/  UIADD3.X UR7, URZ, UR5, URZ, UP0, !UPT ;  /* 0x000000053f077290 */ /* 0x000fe400087fe43f */
[----:B------:R-:W-:-:S07]  /*00e0*/  UIADD3.X UR5, URZ, UR5, URZ, UP1, !UPT ;  /* 0x000000053f057290 */ /* 0x000fce0008ffe43f */
[----:B------:R0:W-:Y:S02]  /*00f0*/  UTMACCTL.PF [UR6] ;  /* 0x00000000060079b9 */ /* 0x0001e40008040000 */
[----:B------:R0:W-:Y:S02]  /*0100*/  UTMACCTL.PF [UR4] ;  /* 0x00000000040079b9 */ /* 0x0001e40008040000 */
[----:B0-----:R-:W-:Y:S01]  /*0110*/  NOP ;  /* 0x0000000000007918 */ /* 0x001fe20000000000 */
.L_x_1:
[----:B------:R-:W-:Y:S05]  /*0120*/  BSYNC B0 ;  /* 0x0000000000007941 */ /* 0x000fea0003800000 */
.L_x_0:
[----:B------:R-:W0:Y:S01]  /*0130*/  SHFL.IDX PT, R6, R0, RZ, 0x1f ;  /* 0x00001fff00067589 */ /* 0x000e2200000e0000 */
[----:B------:R-:W-:Y:S02]  /*0140*/  SHF.R.S32.HI R3, RZ, 0x1f, R16 ;  /* 0x0000001fff037819 */ /* 0x000fe40000011410 */
[----:B0-----:R-:W-:-:S13]  /*0150*/  ISETP.NE.AND P0, PT, R6, RZ, PT ;  /* 0x000000ff0600720c */ /* 0x001fda0003f05270 */
[----:B------:R-:W-:Y:S05]  /*0160*/  @P0 BRA `(.L_x_2) ;  /* 0x00000000008c0947 */ /* 0x000fea0003800000 */
[----:B------:R-:W-:Y:S01]  /*0170*/  ELECT P0, URZ, PT ;  /* 0x00000000003f782f */ /* 0x000fe20003800000 */
[----:B------:R-:W-:-:S12]  /*0180*/  BSSY B0, `(.L_x_2) ;  /* 0x0000021000007945 */ /* 0x000fd80003800000 */
[----:B------:R-:W-:Y:S05]  /*0190*/  @!P0 BRA `(.L_x_3) ;  /* 0x00000000007c8947 */ /* 0x000fea0003800000 */
[----:B------:R-:W0:Y:S01]  /*01a0*/  S2UR UR8, SR_CgaCtaId ;  /* 0x00000000000879c3 */ /* 0x000e220000008800 */
[----:B------:R-:W-:Y:S01]  /*01b0*/  UMOV UR4, 0x400 ;  /* 0x0000040000047882 */ /* 0x000fe20000000000 */
[----:B------:R-:W-:Y:S01]  /*01c0*/  UMOV UR5, 0x1 ;  /* 0x0000000100057882 */ /* 0x000fe20000000000 */
[----:B------:R-:W-:Y:S02]  /*01d0*/  UMOV UR6, 0x2 ;  /* 0x0000000200067882 */ /* 0x000fe40000000000 */
[----:B------:R-:W-:-:S04]  /*01e0*/  UIADD3 UR6, -UR6, 0x100000, URZ ;  /* 0x0010000006067890 */ /* 0x000fc8000fffe13f */
[----:B------:R-:W-:Y:S02]  /*01f0*/  USHF.L.U32 UR7, UR6, 0xb, URZ ;  /* 0x0000000b06077899 */ /* 0x000fe4000800063f */
[----:B------:R-:W-:Y:S02]  /*0200*/  USHF.L.U32 UR6, UR6, 0x1, URZ ;  /* 0x0000000106067899 */ /* 0x000fe4000800063f */
[----:B0-----:R-:W-:Y:S02]  /*0210*/  ULEA UR8, UR8, UR4, 0x18 ;  /* 0x0000000408087291 */ /* 0x001fe4000f8ec03f */
[----:B------:R-:W-:-:S04]  /*0220*/  UIADD3 UR4, -UR5, 0x100000, URZ ;  /* 0x0010000005047890 */ /* 0x000fc8000fffe13f */
[----:B------:R-:W-:Y:S02]  /*0230*/  USHF.L.U32 UR5, UR4, 0xb, URZ ;  /* 0x0000000b04057899 */ /* 0x000fe4000800063f */
[----:B------:R-:W-:Y:S01]  /*0240*/  USHF.L.U32 UR4, UR4, 0x1, URZ ;  /* 0x0000000104047899 */ /* 0x000fe2000800063f */
[----:B------:R-:W0:Y:S11]  /*0250*/  FENCE.VIEW.ASYNC.S ;  /* 0x00000000000073c6 */ /* 0x000e360000000000 */
[----:B0-----:R0:W1:Y:S01]  /*0260*/  SYNCS.EXCH.64 URZ, [UR8], UR4 ;  /* 0x00000004083f75b2 */ /* 0x0010620008000100 */
[----:B------:R0:W2:Y:S01]  /*0270*/  SYNCS.EXCH.64 URZ, [UR8+0x48], UR6 ;  /* 0x00004806083f75b2 */ /* 0x0000a20008000100 */
[----:B------:R0:W3:Y:S01]  /*0280*/  SYNCS.EXCH.64 URZ, [UR8+0x8], UR4 ;  /* 0x00000804083f75b2 */ /* 0x0000e20008000100 */
[----:B------:R0:W4:Y:S01]  /*0290*/  SYNCS.EXCH.64 URZ, [UR8+0x50], UR6 ;  /* 0x00005006083f75b2 */ /* 0x0001220008000100 */
[----:B------:R0:W0:Y:S01]  /*02a0*/  SYNCS.EXCH.64 URZ, [UR8+0x10], UR4 ;  /* 0x00001004083f75b2 */ /* 0x0000220008000100 */
        /* <DEDUP_REMOVED lines=13> */
[----:B------:R-:W-:Y:S01]  /*0380*/  NOP ;  /* 0x0000000000007918 */ /* 0x000fe20000000000 */
.L_x_3:
[----:B0-----:R-:W-:Y:S05]  /*0390*/  BSYNC B0 ;  /* 0x0000000000007941 */ /* 0x001fea0003800000 */
.L_x_2:
[----:B------:R-:W0:Y:S01]  /*03a0*/  SHFL.IDX PT, R10, R0, RZ, 0x1f ;  /* 0x00001fff000a7589 */ /* 0x000e2200000e0000 */
[----:B------:R-:W-:Y:S01]  /*03b0*/  LEA.HI R3, R3, R16, RZ, 0x7 ;  /* 0x0000001003037211 */ /* 0x000fe200078f38ff */
[----:B------:R-:W5:Y:S01]  /*03c0*/  S2UR UR13, SR_CTAID.X ;  /* 0x00000000000d79c3 */ /* 0x000f620000002500 */
[----:B------:R-:W-:Y:S01]  /*03d0*/  ELECT P0, URZ, PT ;  /* 0x00000000003f782f */ /* 0x000fe20003800000 */
[----:B------:R-:W1:Y:S01]  /*03e0*/  SHFL.IDX PT, R9, R0, RZ, 0x1f ;  /* 0x00001fff00097589 */ /* 0x000e6200000e0000 */
[----:B------:R-:W-:Y:S02]  /*03f0*/  LOP3.LUT R3, R3, 0xffffff80, RZ, 0xc0, !PT ;  /* 0xffffff8003037812 */ /* 0x000fe400078ec0ff */
[----:B------:R-:W-:Y:S01]  /*0400*/  ELECT P1, URZ, PT ;  /* 0x00000000003f782f */ /* 0x000fe20003820000 */
[----:B------:R-:W-:Y:S01]  /*0410*/  NOP ;  /* 0x0000000000007918 */ /* 0x000fe20000000000 */
[----:B------:R-:W2:Y:S01]  /*0420*/  S2R R12, SR_CTAID.Y ;  /* 0x00000000000c7919 */ /* 0x000ea20000002600 */
[----:B------:R-:W-:Y:S01]  /*0430*/  ULDC UR4, c[0x0][0x150] ;  /* 0x0000540000047ab9 */ /* 0x000fe20000000800 */
[----:B------:R-:W-:Y:S01]  /*0440*/  IMAD.IADD R14, R16, 0x1, -R3 ;  /* 0x00000001100e7824 */ /* 0x000fe200078e0a03 */
[----:B------:R-:W3:Y:S01]  /*0450*/  LDC R25, c[0x0][0x148] ;  /* 0x00005200ff197b82 */ /* 0x000ee20000000800 */
[----:B------:R2:W4:Y:S01]  /*0460*/  SHFL.IDX PT, R11, R4, RZ, 0x1f ;  /* 0x00001fff040b7589 */ /* 0x00052200000e0000 */
[----:B------:R-:W-:Y:S01]  /*0470*/  UMOV UR12, 0x80 ;  /* 0x00000080000c7882 */ /* 0x000fe20000000000 */
[----:B------:R-:W-:Y:S01]  /*0480*/  NOP ;  /* 0x0000000000007918 */ /* 0x000fe20000000000 */
[----:B------:R-:W-:Y:S01]  /*0490*/  SHF.R.S32.HI R23, RZ, 0x1f, R14 ;  /* 0x0000001fff177819 */ /* 0x000fe2000001140e */
[C---:B------:R-:W-:Y:S01]  /*04a0*/  VIADD R38, R5.reuse, 0xffffffff ;  /* 0xffffffff05267836 */ /* 0x040fe20000000000 */
[----:B------:R-:W-:-:S02]  /*04b0*/  ISETP.NE.AND P2, PT, R5, RZ, PT ;  /* 0x000000ff0500720c */ /* 0x000fc40003f45270 */
[----:B------:R-:W-:Y:S02]  /*04c0*/  LEA.HI R3, R23, R14, RZ, 0x3 ;  /* 0x0000000e17037211 */ /* 0x000fe400078f18ff */
[----:B------:R-:W-:Y:S02]  /*04d0*/  ISETP.GE.U32.AND P5, PT, R38, 0x2, PT ;  /* 0x000000022600780c */ /* 0x000fe40003fa6070 */
[--C-:B------:R-:W-:Y:S02]  /*04e0*/  SHF.R.S32.HI R7, RZ, 0x3, R3.reuse ;  /* 0x00000003ff077819 */ /* 0x100fe40000011403 */
[----:B0-----:R-:W-:Y:S02]  /*04f0*/  ISETP.NE.OR P0, PT, R10, RZ, !P0 ;  /* 0x000000ff0a00720c */ /* 0x001fe40004705670 */
[----:B------:R-:W-:Y:S01]  /*0500*/  SHF.R.S32.HI R8, RZ, 0x1f, R3 ;  /* 0x0000001fff087819 */ /* 0x000fe20000011403 */
[----:B------:R-:W0:Y:S01]  /*0510*/  LDC R10, c[0x0][0x140] ;  /* 0x00005000ff0a7b82 */ /* 0x000e220000000800 */
[----:B-1----:R-:W-:-:S02]  /*0520*/  ISETP.NE.OR P1, PT, R9, RZ, !P1 ;  /* 0x000000ff0900720c */ /* 0x002fc40004f25670 */
[----:B------:R-:W-:Y:S02]  /*0530*/  LEA.HI R8, R8, R7, RZ, 0x2 ;  /* 0x0000000708087211 */ /* 0x000fe400078f10ff */
[----:B-----5:R-:W-:Y:S02]  /*0540*/  I2FP.F32.U32 R0, UR13 ;  /* 0x0000000d00007c45 */ /* 0x020fe40008201000 */
[----:B------:R-:W-:Y:S01]  /*0550*/  LOP3.LUT R8, R8, 0xfffffffc, RZ, 0xc0, !PT ;  /* 0xfffffffc08087812 */ /* 0x000fe200078ec0ff */
[----:B------:R-:W1:Y:S01]  /*0560*/  LDC R9, c[0x0][0x144] ;  /* 0x00005100ff097b82 */ /* 0x000e620000000800 */
[----:B------:R-:W-:Y:S01]  /*0570*/  SHF.R.S32.HI R3, RZ, 0x1f, R2 ;  /* 0x0000001fff037819 */ /* 0x000fe20000011402 */
[----:B------:R-:W-:Y:S01]  /*0580*/  VOTEU.ALL UP0, P0 ;  /* 0x00000000003f7886 */ /* 0x000fe20000000000 */
[----:B------:R-:W-:Y:S01]  /*0590*/  FMUL R0, R0, UR4 ;  /* 0x0000000400007c20 */ /* 0x000fe20008400000 */
[----:B--2---:R-:W-:Y:S01]  /*05a0*/  I2FP.F32.U32 R4, R12 ;  /* 0x0000000c00047245 */ /* 0x004fe20000201000 */
[----:B------:R-:W-:Y:S01]  /*05b0*/  ULDC UR4, c[0x0][0x154] ;  /* 0x0000550000047ab9 */ /* 0x000fe20000000800 */
[----:B------:R-:W-:Y:S01]  /*05c0*/  VOTEU.ALL UP1, P1 ;  /* 0x00000000003f7886 */ /* 0x000fe20000820000 */
[----:B------:R-:W-:Y:S01]  /*05d0*/  IMAD.IADD R8, R7, 0x1, -R8 ;  /* 0x0000000107087824 */ /* 0x000fe200078e0a08 */
[----:B------:R-:W2:Y:S01]  /*05e0*/  @!UP0 S2UR UR7, SR_CgaCtaId ;  /* 0x00000000000789c3 */ /* 0x000ea20000008800 */
[----:B------:R-:W-:Y:S01]  /*05f0*/  SHF.R.S32.HI R7, RZ, 0x1f, R6 ;  /* 0x0000001fff077819 */ /* 0x000fe20000011406 */
[----:B------:R-:W-:Y:S01]  /*0600*/  FMUL R4, R4, UR4 ;  /* 0x0000000404047c20 */ /* 0x000fe20008400000 */
[----:B------:R-:W-:Y:S01]  /*0610*/  LEA.HI R3, R3, R2, RZ, 0x2 ;  /* 0x0000000203037211 */ /* 0x000fe200078f10ff */
[----:B------:R-:W5:Y:S01]  /*0620*/  F2I.U32.TRUNC.NTZ R0, R0 ;  /* 0x0000000000007305 */ /* 0x000f62000020f000 */
[----:B------:R-:W-:Y:S01]  /*0630*/  LEA.HI R7, R7, R6, RZ, 0x2 ;  /* 0x0000000607077211 */ /* 0x000fe200078f10ff */
[----:B------:R-:W-:Y:S01]  /*0640*/  UMOV UR4, 0x20 ;  /* 0x0000002000047882 */ /* 0x000fe20000000000 */
[----:B------:R-:W-:Y:S01]  /*0650*/  LOP3.LUT R3, R3, 0xfffffffc, RZ, 0xc0, !PT ;  /* 0xfffffffc03037812 */ /* 0x000fe200078ec0ff */
[----:B------:R-:W4:Y:S01]  /*0660*/  @!UP1 S2UR UR10, SR_CgaCtaId ;  /* 0x00000000000a99c3 */ /* 0x000f220000008800 */
[----:B------:R-:W-:Y:S01]  /*0670*/  LOP3.LUT R7, R7, 0x3ffffffc, RZ, 0xc0, !PT ;  /* 0x3ffffffc07077812 */ /* 0x000fe200078ec0ff */
[----:B------:R-:W-:Y:S01]  /*0680*/  @!UP0 UMOV UR6, 0x400 ;  /* 0x0000040000068882 */ /* 0x000fe20000000000 */
[----:B------:R-:W-:-:S04]  /*0690*/  @!UP0 UIADD3 UR4, -UR4, 0x100000, URZ ;  /* 0x0010000004048890 */ /* 0x000fc8000fffe13f */
[----:B------:R-:W-:Y:S02]  /*06a0*/  @!UP0 USHF.L.U32 UR5, UR4, 0xb, URZ ;  /* 0x0000000b04058899 */ /* 0x000fe4000800063f */
[----:B------:R-:W-:Y:S01]  /*06b0*/  @!UP0 USHF.L.U32 UR4, UR4, 0x1, URZ ;  /* 0x0000000104048899 */ /* 0x000fe2000800063f */
[----:B------:R-:W3:Y:S01]  /*06c0*/  F2I.U32.TRUNC.NTZ R4, R4 ;  /* 0x0000000400047305 */ /* 0x000ee2000020f000 */
[----:B------:R-:W-:Y:S01]  /*06d0*/  IMAD.IADD R17, R2, 0x1, -R3 ;  /* 0x0000000102117824 */ /* 0x000fe200078e0a03 */
[----:B------:R-:W-:Y:S01]  /*06e0*/  @!UP1 UMOV UR9, 0x400 ;  /* 0x0000040000099882 */ /* 0x000fe20000000000 */
[----:B------:R-:W-:Y:S01]  /*06f0*/  IMAD.IADD R7, R6, 0x1, -R7 ;  /* 0x0000000106077824 */ /* 0x000fe200078e0a07 */
[----:B0-----:R-:W-:Y:S01]  /*0700*/  ISETP.EQ.U32.AND P4, PT, R10, 0x1, PT ;  /* 0x000000010a00780c */ /* 0x001fe20003f82070 */
[----:B------:R-:W-:Y:S01]  /*0710*/  VOTEU.ALL UP2, P1 ;  /* 0x00000000003f7886 */ /* 0x000fe20000840000 */
[----:B------:R-:W-:Y:S01]  /*0720*/  VOTEU.ALL UP3, P1 ;  /* 0x00000000003f7886 */ /* 0x000fe20000860000 */
[----:B------:R-:W-:Y:S01]  /*0730*/  IMAD R7, R7, 0x4, R8 ;  /* 0x0000000407077824 */ /* 0x000fe200078e0208 */
[----:B------:R-:W-:Y:S01]  /*0740*/  VOTEU.ALL UP4, P1 ;  /* 0x00000000003f7886 */ /* 0x000fe20000880000 */
[----:B------:R-:W-:Y:S01]  /*0750*/  VOTEU.ALL UP5, P1 ;  /* 0x00000000003f7886 */ /* 0x000fe200008a0000 */
[----:B------:R-:W-:Y:S01]  /*0760*/  ISETP.NE.AND P1, PT, R17, 0x3, PT ;  /* 0x000000031100780c */ /* 0x000fe20003f25270 */
[----:B------:R-:W-:Y:S01]  /*0770*/  IMAD.SHL.U32 R10, R7, 0x4, RZ ;  /* 0x00000004070a7824 */ /* 0x000fe200078e00ff */
[----:B--2---:R-:W-:Y:S01]  /*0780*/  @!UP0 ULEA UR8, UR7, UR6, 0x18 ;  /* 0x0000000607088291 */ /* 0x004fe2000f8ec03f */
[----:B-----5:R-:W-:Y:S01]  /*0790*/  IMAD.MOV R0, RZ, RZ, -R0 ;  /* 0x000000ffff007224 */ /* 0x020fe200078e0a00 */
[----:B------:R-:W-:-:S04]  /*07a0*/  @!UP1 UIADD3 UR6, -UR12, 0x100000, URZ ;  /* 0x001000000c069890 */ /* 0x000fc8000fffe13f */
[----:B------:R-:W-:Y:S02]  /*07b0*/  @!UP1 USHF.L.U32 UR7, UR6, 0xb, URZ ;  /* 0x0000000b06079899 */ /* 0x000fe4000800063f */
[----:B------:R-:W-:Y:S01]  /*07c0*/  @!UP1 USHF.L.U32 UR6, UR6, 0x1, URZ ;  /* 0x0000000106069899 */ /* 0x000fe2000800063f */
[----:B---3--:R-:W-:Y:S01]  /*07d0*/  IMAD.MOV R24, RZ, RZ, -R4 ;  /* 0x000000ffff187224 */ /* 0x008fe200078e0a04 */
[----:B------:R-:W-:Y:S01]  /*07e0*/  VOTEU.ALL UP0, P0 ;  /* 0x00000000003f7886 */ /* 0x000fe20000000000 */
[----:B------:R-:W-:Y:S01]  /*07f0*/  LOP3.LUT R10, R7, 0xc, R10, 0x78, !PT ;  /* 0x0000000c070a7812 */ /* 0x000fe200078e780a */
[----:B-1----:R-:W-:Y:S01]  /*0800*/  IMAD R22, R9, R0, UR13 ;  /* 0x0000000d09167e24 */ /* 0x002fe2000f8e0200 */
[----:B------:R-:W-:Y:S01]  /*0810*/  ISETP.EQ.OR P1, PT, R17, RZ, !P1 ;  /* 0x000000ff1100720c */ /* 0x000fe20004f22670 */
[----:B----4-:R-:W-:Y:S01]  /*0820*/  @!UP1 ULEA UR9, UR10, UR9, 0x18 ;  /* 0x000000090a099291 */ /* 0x010fe2000f8ec03f */
[----:B------:R-:W-:Y:S01]  /*0830*/  IMAD R3, R25, R24, R12 ;  /* 0x0000001819037224 */ /* 0x000fe200078e020c */
[----:B------:R-:W-:Y:S01]  /*0840*/  VOTEU.ALL UP1, P0 ;  /* 0x00000000003f7886 */ /* 0x000fe20000020000 */
[----:B------:R-:W-:Y:S01]  /*0850*/  LOP3.LUT P0, RZ, R14, 0x7, RZ, 0xc0, !PT ;  /* 0x000000070eff7812 */ /* 0x000fe2000780c0ff */
[----:B------:R-:W0:Y:S02]  /*0860*/  FENCE.VIEW.ASYNC.S ;  /* 0x00000000000073c6 */ /* 0x000e240000000000 */
[----:B0-----:R0:W1:Y:S01]  /*0870*/  @!UP0 SYNCS.EXCH.64 URZ, [UR8+0xc0], UR4 ;  /* 0x0000c004083f85b2 */ /* 0x0010620008000100 */
[----:B------:R-:W-:-:S02]  /*0880*/  ISETP.EQ.AND P1, PT, R5, RZ, P1 ;  /* 0x000000ff0500720c */ /* 0x000fc40000f22270 */
[----:B------:R-:W-:Y:S02]  /*0890*/  ISETP.NE.AND P3, PT, R3, R10, PT ;  /* 0x0000000a0300720c */ /* 0x000fe40003f65270 */
[----:B------:R-:W-:Y:S02]  /*08a0*/  ISETP.LT.U32.AND P0, PT, R10, 0x2, !P0 ;  /* 0x000000020a00780c */ /* 0x000fe40004701070 */
[----:B------:R-:W-:Y:S02]  /*08b0*/  ISETP.EQ.OR P3, PT, R22, RZ, !P3 ;  /* 0x000000ff1600720c */ /* 0x000fe40005f62670 */
[----:B------:R-:W-:Y:S02]  /*08c0*/  SEL R7, RZ, 0x1, !P1 ;  /* 0x00000001ff077807 */ /* 0x000fe40004800000 */
[----:B------:R-:W-:Y:S02]  /*08d0*/  R2UR UR11, R11 ;  /* 0x000000000b0b72ca */ /* 0x000fe400000e0000 */
[----:B------:R-:W-:-:S02]  /*08e0*/  PLOP3.LUT P0, PT, P0, P3, PT, 0x80, 0x0 ;  /* 0x000000000000781c */ /* 0x000fc40000707070 */
[----:B------:R-:W-:Y:S01]  /*08f0*/  SEL R7, R7, 0x2, P5 ;  /* 0x0000000207077807 */ /* 0x000fe20002800000 */
[----:B------:R0:W2:Y:S01]  /*0900*/  @!UP1 SYNCS.EXCH.64 URZ, [UR8+0xc8], UR4 ;  /* 0x0000c804083f95b2 */ /* 0x0000a20008000100 */
[----:B------:R-:W-:Y:S01]  /*0910*/  NOP ;  /* 0x0000000000007918 */ /* 0x000fe20000000000 */
[----:B------:R0:W3:Y:S01]  /*0920*/  @!UP2 SYNCS.EXCH.64 URZ, [UR9+0xa0], UR6 ;  /* 0x0000a006093fa5b2 */ /* 0x0000e20008000100 */
[----:B------:R0:W4:Y:S01]  /*0930*/  @!UP3 SYNCS.EXCH.64 URZ, [UR9+0xa8], UR6 ;  /* 0x0000a806093fb5b2 */ /* 0x0001220008000100 */
[----:B------:R0:W0:Y:S01]  /*0940*/  @!UP4 SYNCS.EXCH.64 URZ, [UR9+0xb0], UR6 ;  /* 0x0000b006093fc5b2 */ /* 0x0000220008000100 */
[----:B------:R0:W0:Y:S01]  /*0950*/  @!UP5 SYNCS.EXCH.64 URZ, [UR9+0xb8], UR6 ;  /* 0x0000b806093fd5b2 */ /* 0x0000220008000100 */
[----:B------:R-:W-:Y:S01]  /*0960*/  NOP ;  /* 0x0000000000007918 */ /* 0x000fe20000000000 */
[----:B------:R-:W-:Y:S05]  /*0970*/  @!P4 BRA `(.L_x_4) ;  /* 0x000000000008c947 */ /* 0x000fea0003800000 */
[----:B01234-:R-:W-:Y:S01]  /*0980*/  UCGABAR_ARV ;  /* 0x00000000000079c7 */ /* 0x01ffe20008000000 */
[----:B------:R-:W-:Y:S05]  /*0990*/  BRA `(.L_x_5) ;  /* 0x0000000000047947 */ /* 0x000fea0003800000 */
.L_x_4:
[----:B01234-:R-:W-:Y:S01]  /*09a0*/  NOP ;  /* 0x0000000000007918 */ /* 0x01ffe20000000000 */
.L_x_5:
[----:B------:R-:W-:Y:S01]  /*09b0*/  ULDC.64 UR4, c[0x0][0x598] ;  /* 0x0001660000047ab9 */ /* 0x000fe20000000a00 */
[----:B------:R-:W-:Y:S01]  /*09c0*/  ULDC.64 UR14, c[0x0][0x208] ;  /* 0x00008200000e7ab9 */ /* 0x000fe20000000a00 */
[----:B------:R-:W-:-:S04]  /*09d0*/  ISETP.NE.U32.AND P1, PT, RZ, UR4, PT ;  /* 0x00000004ff007c0c */ /* 0x000fc8000bf25070 */
[----:B------:R-:W-:-:S13]  /*09e0*/  ISETP.NE.AND.EX P1, PT, RZ, UR5, PT, P1 ;  /* 0x00000005ff007c0c */ /* 0x000fda000bf25310 */
[----:B------:R-:W-:Y:S05]  /*09f0*/  @!P1 BRA `(.L_x_6) ;  /* 0x00000000001c9947 */ /* 0x000fea0003800000 */
[----:B------:R-:W0:Y:S02]  /*0a00*/  LDC.64 R2, c[0x0][0x598] ;  /* 0x00016600ff027b82 */ /* 0x000e240000000a00 */
[----:B0-----:R-:W2:Y:S02]  /*0a10*/  LDG.E.64 R2, desc[UR14][R2.64] ;  /* 0x0000000e02027981 */ /* 0x001ea4000c1e1b00 */
[----:B--2---:R-:W-:-:S04]  /*0a20*/  ISETP.NE.U32.AND P1, PT, R2, RZ, PT ;  /* 0x000000ff0200720c */ /* 0x004fc80003f25070 */
[----:B------:R-:W-:-:S13]  /*0a30*/  ISETP.NE.AND.EX P1, PT, R3, RZ, PT, P1 ;  /* 0x000000ff0300720c */ /* 0x000fda0003f25310 */
[----:B------:R-:W-:Y:S05]  /*0a40*/  @!P1 BRA `(.L_x_6) ;  /* 0x0000000000089947 */ /* 0x000fea0003800000 */
[----:B------:R0:W5:Y:S01]  /*0a50*/  LD.E R11, desc[UR14][R2.64] ;  /* 0x0000000e020b7980 */ /* 0x000162000c101900 */
[----:B------:R-:W-:Y:S05]  /*0a60*/  BRA `(.L_x_7) ;  /* 0x0000000000207947 */ /* 0x000fea0003800000 */
.L_x_6:
[----:B------:R-:W-:Y:S02]  /*0a70*/  ULDC.64 UR4, c[0x0][0x588] ;  /* 0x0001620000047ab9 */ /* 0x000fe40000000a00 */
[----:B------:R-:W-:-:S04]  /*0a80*/  ISETP.NE.U32.AND P1, PT, RZ, UR4, PT ;  /* 0x00000004ff007c0c */ /* 0x000fc8000bf25070 */
[----:B------:R-:W-:-:S13]  /*0a90*/  ISETP.NE.AND.EX P1, PT, RZ, UR5, PT, P1 ;  /* 0x00000005ff007c0c */ /* 0x000fda000bf25310 */
[----:B------:R-:W-:Y:S05]  /*0aa0*/  @!P1 BRA `(.L_x_8) ;  /* 0x00000000000c9947 */ /* 0x000fea0003800000 */
[----:B------:R-:W0:Y:S02]  /*0ab0*/  LDC.64 R2, c[0x0][0x588] ;  /* 0x00016200ff027b82 */ /* 0x000e240000000a00 */
[----:B0-----:R1:W5:Y:S01]  /*0ac0*/  LDG.E R11, desc[UR14][R2.64] ;  /* 0x0000000e020b7981 */ /* 0x001362000c1e1900 */
[----:B------:R-:W-:Y:S05]  /*0ad0*/  BRA `(.L_x_7) ;  /* 0x0000000000047947 */ /* 0x000fea0003800000 */
.L_x_8:
[----:B------:R-:W2:Y:S02]  /*0ae0*/  LDC R11, c[0x0][0x580] ;  /* 0x00016000ff0b7b82 */ /* 0x000ea40000000800 */
.L_x_7:
[----:B------:R-:W-:Y:S02]  /*0af0*/  ULDC.64 UR4, c[0x0][0x5a0] ;  /* 0x0001680000047ab9 */ /* 0x000fe40000000a00 */
[----:B------:R-:W-:-:S04]  /*0b00*/  ISETP.NE.U32.AND P1, PT, RZ, UR4, PT ;  /* 0x00000004ff007c0c */ /* 0x000fc8000bf25070 */
[----:B------:R-:W-:-:S13]  /*0b10*/  ISETP.NE.AND.EX P1, PT, RZ, UR5, PT, P1 ;  /* 0x00000005ff007c0c */ /* 0x000fda000bf25310 */
[----:B------:R-:W-:Y:S05]  /*0b20*/  @!P1 BRA `(.L_x_9) ;  /* 0x00000000001c9947 */ /* 0x000fea0003800000 */
[----:B01----:R-:W0:Y:S02]  /*0b30*/  LDC.64 R2, c[0x0][0x5a0] ;  /* 0x00016800ff027b82 */ /* 0x003e240000000a00 */
[----:B0-----:R-:W3:Y:S02]  /*0b40*/  LDG.E.64 R2, desc[UR14][R2.64] ;  /* 0x0000000e02027981 */ /* 0x001ee4000c1e1b00 */
[----:B---3--:R-:W-:-:S04]  /*0b50*/  ISETP.NE.U32.AND P1, PT, R2, RZ, PT ;  /* 0x000000ff0200720c */ /* 0x008fc80003f25070 */
[----:B------:R-:W-:-:S13]  /*0b60*/  ISETP.NE.AND.EX P1, PT, R3, RZ, PT, P1 ;  /* 0x000000ff0300720c */ /* 0x000fda0003f25310 */
[----:B------:R-:W-:Y:S05]  /*0b70*/  @!P1 BRA `(.L_x_9) ;  /* 0x0000000000089947 */ /* 0x000fea0003800000 */
[----:B------:R0:W5:Y:S01]  /*0b80*/  LD.E R15, desc[UR14][R2.64] ;  /* 0x0000000e020f7980 */ /* 0x000162000c101900 */
[----:B------:R-:W-:Y:S05]  /*0b90*/  BRA `(.L_x_10) ;  /* 0x0000000000207947 */ /* 0x000fea0003800000 */
.L_x_9:
[----:B------:R-:W-:Y:S02]  /*0ba0*/  ULDC.64 UR4, c[0x0][0x590] ;  /* 0x0001640000047ab9 */ /* 0x000fe40000000a00 */
[----:B------:R-:W-:-:S04]  /*0bb0*/  ISETP.NE.U32.AND P1, PT, RZ, UR4, PT ;  /* 0x00000004ff007c0c */ /* 0x000fc8000bf25070 */
[----:B------:R-:W-:-:S13]  /*0bc0*/  ISETP.NE.AND.EX P1, PT, RZ, UR5, PT, P1 ;  /* 0x00000005ff007c0c */ /* 0x000fda000bf25310 */
[----:B------:R-:W-:Y:S05]  /*0bd0*/  @!P1 BRA `(.L_x_11) ;  /* 0x00000000000c9947 */ /* 0x000fea0003800000 */
[----:B01----:R-:W0:Y:S02]  /*0be0*/  LDC.64 R2, c[0x0][0x590] ;  /* 0x00016400ff027b82 */ /* 0x003e240000000a00 */
[----:B0-----:R1:W5:Y:S01]  /*0bf0*/  LDG.E R15, desc[UR14][R2.64] ;  /* 0x0000000e020f7981 */ /* 0x001362000c1e1900 */
[----:B------:R-:W-:Y:S05]  /*0c00*/  BRA `(.L_x_10) ;  /* 0x0000000000047947 */ /* 0x000fea0003800000 */
.L_x_11:
[----:B------:R-:W3:Y:S02]  /*0c10*/  LDC R15, c[0x0][0x584] ;  /* 0x00016100ff0f7b82 */ /* 0x000ee40000000800 */
.L_x_10:
[----:B------:R-:W4:Y:S01]  /*0c20*/  LDC R0, c[0x0][0x65c] ;  /* 0x00019700ff007b82 */ /* 0x000f220000000800 */
[----:B------:R-:W-:Y:S01]  /*0c30*/  ULDC UR8, c[0x0][0x28c] ;  /* 0x0000a30000087ab9 */ /* 0x000fe20000000800 */
[----:B------:R-:W-:Y:S01]  /*0c40*/  ISETP.NE.AND P1, PT, R5, 0x2, PT ;  /* 0x000000020500780c */ /* 0x000fe20003f25270 */
[----:B------:R-:W-:Y:S01]  /*0c50*/  UIADD3 UR8, UR8, 0x7f, URZ ;  /* 0x0000007f08087890 */ /* 0x000fe2000fffe03f */
[----:B------:R-:W-:Y:S01]  /*0c60*/  IMAD.U32 R4, RZ, RZ, UR13 ;  /* 0x0000000dff047e24 */ /* 0x000fe2000f8e00ff */
[----:B------:R-:W-:Y:S01]  /*0c70*/  UMOV UR5, URZ ;  /* 0x0000003f00057c82 */ /* 0x000fe20008000000 */
[----:B------:R-:W-:Y:S01]  /*0c80*/  UMOV UR4, URZ ;  /* 0x0000003f00047c82 */ /* 0x000fe20008000000 */
[----:B------:R-:W-:-:S04]  /*0c90*/  USHF.R.S32.HI UR9, URZ, 0x1f, UR8 ;  /* 0x0000001f3f097899 */ /* 0x000fc80008011408 */
[----:B------:R-:W-:Y:S01]  /*0ca0*/  ULEA.HI UR9, UR9, UR8, URZ, 0x7 ;  /* 0x0000000809097291 */ /* 0x000fe2000f8f383f */
[----:B----4-:R-:W-:-:S13]  /*0cb0*/  ISETP.NE.AND P3, PT, R0, 0x1, PT ;  /* 0x000000010000780c */ /* 0x010fda0003f65270 */
[----:B01----:R-:W0:Y:S01]  /*0cc0*/  @P3 LDC R3, c[0x0][0x10] ;  /* 0x00000400ff033b82 */ /* 0x003e220000000800 */
[----:B------:R-:W-:Y:S02]  /*0cd0*/  @P3 IMAD.MOV.U32 R13, RZ, RZ, RZ ;  /* 0x000000ffff0d3224 */ /* 0x000fe400078e00ff */
[----:B------:R-:W-:-:S05]  /*0ce0*/  @P3 IMAD.MOV.U32 R5, RZ, RZ, RZ ;  /* 0x000000ffff053224 */ /* 0x000fca00078e00ff */
[----:B------:R-:W1:Y:S01]  /*0cf0*/  @!P3 LDC R9, c[0x0][0xc] ;  /* 0x00000300ff09bb82 */ /* 0x000e620000000800 */
[----:B------:R-:W-:Y:S01]  /*0d00*/  ULDC UR6, c[0x0][0xc] ;  /* 0x0000030000067ab9 */ /* 0x000fe20000000800 */
[----:B------:R-:W-:Y:S02]  /*0d10*/  ULDC UR7, c[0x0][0x10] ;  /* 0x0000040000077ab9 */ /* 0x000fe40000000800 */
[----:B------:R-:W-:-:S04]  /*0d20*/  UIMAD.WIDE.U32 UR6, UR6, UR7, URZ ;  /* 0x00000007060672a5 */ /* 0x000fc8000f8e003f */
[----:B------:R-:W4:Y:S01]  /*0d30*/  LDC R8, c[0x0][0x14] ;  /* 0x00000500ff087b82 */ /* 0x000f220000000800 */
[----:B0-----:R-:W-:Y:S01]  /*0d40*/  @P3 IMAD.WIDE.U32 R2, R3, UR13, R12 ;  /* 0x0000000d03023c25 */ /* 0x001fe2000f8e000c */
[----:B------:R-:W-:-:S03]  /*0d50*/  USHF.R.S32.HI UR13, URZ, 0x7, UR9 ;  /* 0x000000073f0d7899 */ /* 0x000fc60008011409 */
[----:B------:R-:W-:Y:S02]  /*0d60*/  @P3 IMAD.IADD R3, R3, 0x1, R5 ;  /* 0x0000000103033824 */ /* 0x000fe400078e0205 */
[----:B------:R-:W-:Y:S02]  /*0d70*/  IMAD.MOV.U32 R5, RZ, RZ, RZ ;  /* 0x000000ffff057224 */ /* 0x000fe400078e00ff */
[----:B-1----:R-:W-:-:S04]  /*0d80*/  @!P3 IMAD.WIDE.U32 R4, R12, R9, R4 ;  /* 0x000000090c04b225 */ /* 0x002fc800078e0004 */
[----:B------:R-:W-:Y:S02]  /*0d90*/  @!P3 IMAD.MOV.U32 R2, RZ, RZ, R4 ;  /* 0x000000ffff02b224 */ /* 0x000fe400078e0004 */
[C---:B----4-:R-:W-:Y:S02]  /*0da0*/  IMAD R19, R8.reuse, UR7, RZ ;  /* 0x0000000708137c24 */ /* 0x050fe4000f8e02ff */
[----:B------:R-:W-:Y:S01]  /*0db0*/  IMAD.WIDE.U32 R8, R8, UR6, RZ ;  /* 0x0000000608087c25 */ /* 0x000fe2000f8e00ff */
[----:B------:R-:W-:-:S03]  /*0dc0*/  ULDC.64 UR6, c[0x0][0x650] ;  /* 0x0001940000067ab9 */ /* 0x000fc60000000a00 */
[----:B------:R-:W-:Y:S02]  /*0dd0*/  @!P3 IMAD.MOV.U32 R3, RZ, RZ, R5 ;  /* 0x000000ffff03b224 */ /* 0x000fe400078e0005 */
[----:B------:R-:W-:Y:S01]  /*0de0*/  IMAD.IADD R0, R9, 0x1, R19 ;  /* 0x0000000109007824 */ /* 0x000fe200078e0213 */
[----:B------:R-:W-:Y:S06]  /*0df0*/  @P1 BRA `(.L_x_12) ;  /* 0x0000000000201947 */ /* 0x000fec0003800000 */
[----:B------:R-:W-:Y:S01]  /*0e00*/  UISETP.GE.U32.AND UP0, UPT, UR13, 0x9, UPT ;  /* 0x000000090d00788c */ /* 0x000fe2000bf06070 */
[----:B------:R-:W-:Y:S01]  /*0e10*/  IADD3 R2, P1, R2, R8, RZ ;  /* 0x0000000802027210 */ /* 0x000fe20007f3e0ff */
[----:B------:R-:W-:-:S04]  /*0e20*/  UIMAD.WIDE.U32 UR4, UR13, 0x38e38e39, URZ ;  /* 0x38e38e390d0478a5 */ /* 0x000fc8000f8e003f */
[----:B------:R-:W-:Y:S01]  /*0e30*/  USHF.R.U32.HI UR5, URZ, 0x1, UR5 ;  /* 0x000000013f057899 */ /* 0x000fe20008011605 */
[----:B------:R-:W-:Y:S02]  /*0e40*/  IMAD.X R3, R0, 0x1, R3, P1 ;  /* 0x0000000100037824 */ /* 0x000fe400008e0603 */
[----:B------:R-:W-:Y:S02]  /*0e50*/  UMOV UR4, URZ ;  /* 0x0000003f00047c82 */ /* 0x000fe40008000000 */
[----:B------:R-:W-:Y:S02]  /*0e60*/  @UP0 ULOP3.LUT UR4, UR5, 0x1, URZ, 0xc0, !UPT ;  /* 0x0000000105040892 */ /* 0x000fe4000f8ec03f */
[----:B------:R-:W-:-:S12]  /*0e70*/  UIMAD UR5, UR5, -0x9, UR13 ;  /* 0xfffffff7050578a4 */ /* 0x000fd8000f8e020d */
.L_x_12:
[----:B------:R-:W-:Y:S01]  /*0e80*/  ISETP.GE.U32.AND P1, PT, R2, UR6, PT ;  /* 0x0000000602007c0c */ /* 0x000fe2000bf26070 */
[----:B------:R-:W-:Y:S01]  /*0e90*/  IMAD.MOV.U32 R6, RZ, RZ, -0x1 ;  /* 0xffffffffff067424 */ /* 0x000fe200078e00ff */
[----:B------:R-:W-:Y:S01]  /*0ea0*/  PRMT R18, RZ, 0x7610, R18 ;  /* 0x00007610ff127816 */ /* 0x000fe20000000012 */
[----:B------:R-:W-:Y:S01]  /*0eb0*/  IMAD.MOV.U32 R5, RZ, RZ, -0x1 ;  /* 0xffffffffff057424 */ /* 0x000fe200078e00ff */
[----:B------:R-:W-:Y:S01]  /*0ec0*/  ISETP.GE.U32.AND.EX P1, PT, R3, UR7, PT, P1 ;  /* 0x0000000703007c0c */ /* 0x000fe2000bf26110 */
[----:B------:R-:W-:-:S12]  /*0ed0*/  IMAD.MOV.U32 R4, RZ, RZ, -0x1 ;  /* 0xffffffffff047424 */ /* 0x000fd800078e00ff */
[----:B------:R-:W-:Y:S05]  /*0ee0*/  @P1 BRA `(.L_x_13) ;  /* 0x0000000400241947 */ /* 0x000fea0003800000 */
[----:B------:R-:W0:Y:S01]  /*0ef0*/  LDC.64 R28, c[0x0][0x628] ;  /* 0x00018a00ff1c7b82 */ /* 0x000e220000000a00 */
[----:B------:R-:W-:Y:S02]  /*0f00*/  IMAD.MOV.U32 R4, RZ, RZ, R2 ;  /* 0x000000ffff047224 */ /* 0x000fe400078e0002 */
[----:B------:R-:W-:-:S05]  /*0f10*/  IMAD.MOV.U32 R5, RZ, RZ, R3 ;  /* 0x000000ffff057224 */ /* 0x000fca00078e0003 */
[----:B------:R-:W1:Y:S08]  /*0f20*/  LDC R6, c[0x0][0x630] ;  /* 0x00018c00ff067b82 */ /* 0x000e700000000800 */
[----:B------:R-:W4:Y:S01]  /*0f30*/  LDC.64 R30, c[0x0][0x620] ;  /* 0x00018800ff1e7b82 */ /* 0x000f220000000a00 */
[----:B0-----:R-:W-:-:S04]  /*0f40*/  ISETP.NE.U32.AND P1, PT, R28, RZ, PT ;  /* 0x000000ff1c00720c */ /* 0x001fc80003f25070 */
[----:B------:R-:W-:-:S13]  /*0f50*/  ISETP.NE.AND.EX P1, PT, R29, RZ, PT, P1 ;  /* 0x000000ff1d00720c */ /* 0x000fda0003f25310 */
[----:B-1--4-:R-:W-:Y:S05]  /*0f60*/  @!P1 BRA `(.L_x_14) ;  /* 0x0000000000289947 */ /* 0x012fea0003800000 */
[----:B------:R-:W0:Y:S02]  /*0f70*/  LDC R21, c[0x0][0x634] ;  /* 0x00018d00ff157b82 */ /* 0x000e240000000800 */
[----:B0-----:R-:W-:-:S05]  /*0f80*/  IADD3 R21, P1, R2, R21, RZ ;  /* 0x0000001502157210 */ /* 0x001fca0007f3e0ff */
[----:B------:R-:W-:-:S04]  /*0f90*/  IMAD.X R27, RZ, RZ, R3, P1 ;  /* 0x000000ffff1b7224 */ /* 0x000fc800008e0603 */
[----:B------:R-:W-:-:S04]  /*0fa0*/  IMAD.WIDE.U32 R4, R27, R28, RZ ;  /* 0x0000001c1b047225 */ /* 0x000fc800078e00ff */
[----:B------:R-:W-:-:S04]  /*0fb0*/  IMAD.WIDE.U32 R18, P1, R21, R29, R4 ;  /* 0x0000001d15127225 */ /* 0x000fc80007820004 */
[----:B------:R-:W-:-:S04]  /*0fc0*/  IMAD.WIDE.U32 R4, R21, R28, RZ ;  /* 0x0000001c15047225 */ /* 0x000fc800078e00ff */
[----:B------:R-:W-:Y:S01]  /*0fd0*/  IMAD.X R21, RZ, RZ, RZ, P1 ;  /* 0x000000ffff157224 */ /* 0x000fe200008e06ff */
[----:B------:R-:W-:Y:S01]  /*0fe0*/  IADD3 RZ, P1, R5, R18, RZ ;  /* 0x0000001205ff7210 */ /* 0x000fe20007f3e0ff */
[----:B------:R-:W-:-:S04]  /*0ff0*/  IMAD.MOV.U32 R20, RZ, RZ, R19 ;  /* 0x000000ffff147224 */ /* 0x000fc800078e0013 */
[----:B------:R-:W-:-:S08]  /*1000*/  IMAD.WIDE.U32.X R4, R27, R29, R20, P1 ;  /* 0x0000001d1b047225 */ /* 0x000fd000008e0414 */
.L_x_14:
[----:B------:R-:W0:Y:S01]  /*1010*/  LDC.64 R32, c[0x0][0x640] ;  /* 0x00019000ff207b82 */ /* 0x000e220000000a00 */
[-CC-:B------:R-:W-:Y:S01]  /*1020*/  SHF.R.U64 R34, R4, R6.reuse, R5.reuse ;  /* 0x0000000604227219 */ /* 0x180fe20000001205 */
[----:B------:R-:W-:Y:S01]  /*1030*/  IMAD.MOV.U32 R37, RZ, RZ, 0x1 ;  /* 0x00000001ff257424 */ /* 0x000fe200078e00ff */
[----:B------:R-:W-:Y:S02]  /*1040*/  SHF.R.U32.HI R4, RZ, R6, R5 ;  /* 0x00000006ff047219 */ /* 0x000fe40000011605 */
[----:B------:R-:W-:-:S03]  /*1050*/  IADD3 R19, P1, RZ, -R34, RZ ;  /* 0x80000022ff137210 */ /* 0x000fc60007f3e0ff */
[----:B------:R-:W1:Y:S02]  /*1060*/  LDC R18, c[0x0][0x618] ;  /* 0x00018600ff127b82 */ /* 0x000e640000000800 */
[----:B------:R-:W-:-:S04]  /*1070*/  IMAD.X R5, RZ, RZ, ~R4, P1 ;  /* 0x000000ffff057224 */ /* 0x000fc800008e0e04 */
[-C--:B------:R-:W-:Y:S02]  /*1080*/  IMAD R6, R5, R30.reuse, RZ ;  /* 0x0000001e05067224 */ /* 0x080fe400078e02ff */
[----:B------:R-:W4:Y:S01]  /*1090*/  LDC R21, c[0x0][0x608] ;  /* 0x00018200ff157b82 */ /* 0x000f220000000800 */
[----:B------:R-:W-:-:S04]  /*10a0*/  IMAD.WIDE.U32 R4, R19, R30, R2 ;  /* 0x0000001e13047225 */ /* 0x000fc800078e0002 */
[----:B------:R-:W-:-:S03]  /*10b0*/  IMAD R19, R19, R31, R6 ;  /* 0x0000001f13137224 */ /* 0x000fc600078e0206 */
[----:B------:R-:W2:Y:S01]  /*10c0*/  LDC R26, c[0x0][0x658] ;  /* 0x00019600ff1a7b82 */ /* 0x000ea20000000800 */
[----:B------:R-:W-:Y:S01]  /*10d0*/  IMAD.IADD R5, R5, 0x1, R19 ;  /* 0x0000000105057824 */ /* 0x000fe200078e0213 */
[----:B0-----:R-:W-:Y:S01]  /*10e0*/  ISETP.NE.U32.AND P1, PT, R32, RZ, PT ;  /* 0x000000ff2000720c */ /* 0x001fe20003f25070 */
[----:B------:R-:W-:-:S03]  /*10f0*/  IMAD.MOV.U32 R19, RZ, RZ, -0x1 ;  /* 0xffffffffff137424 */ /* 0x000fc600078e00ff */
[----:B------:R-:W-:Y:S02]  /*1100*/  ISETP.NE.AND.EX P1, PT, R33, RZ, PT, P1 ;  /* 0x000000ff2100720c */ /* 0x000fe40003f25310 */
[----:B------:R-:W0:Y:S01]  /*1110*/  LDC R31, c[0x0][0x600] ;  /* 0x00018000ff1f7b82 */ /* 0x000e220000000800 */
[-CC-:B-1----:R-:W-:Y:S02]  /*1120*/  SHF.R.U64 R29, R4, R18.reuse, R5.reuse ;  /* 0x00000012041d7219 */ /* 0x182fe40000001205 */
[----:B------:R-:W-:-:S05]  /*1130*/  SHF.R.U32.HI R4, RZ, R18, R5 ;  /* 0x00000012ff047219 */ /* 0x000fca0000011605 */
[----:B------:R-:W1:Y:S01]  /*1140*/  LDC R28, c[0x0][0x648] ;  /* 0x00019200ff1c7b82 */ /* 0x000e620000000800 */
[-CC-:B----4-:R-:W-:Y:S02]  /*1150*/  SHF.R.U64 R39, R29, R21.reuse, R4.reuse ;  /* 0x000000151d277219 */ /* 0x190fe40000001204 */
[----:B------:R-:W-:-:S05]  /*1160*/  SHF.R.U32.HI R5, RZ, R21, R4 ;  /* 0x00000015ff057219 */ /* 0x000fca0000011604 */
[----:B------:R-:W4:Y:S01]  /*1170*/  LDC R35, c[0x0][0x638] ;  /* 0x00018e00ff237b82 */ /* 0x000f220000000800 */
[-C--:B--2---:R-:W-:Y:S02]  /*1180*/  SHF.L.U32 R4, R19, R26.reuse, RZ ;  /* 0x0000001a13047219 */ /* 0x084fe400000006ff */
[--C-:B------:R-:W-:Y:S02]  /*1190*/  SHF.R.U64 R36, R39, R26, R5.reuse ;  /* 0x0000001a27247219 */ /* 0x100fe40000001205 */
[----:B------:R-:W-:Y:S02]  /*11a0*/  LOP3.LUT R6, RZ, R4, RZ, 0x33, !PT ;  /* 0x00000004ff067212 */ /* 0x000fe400078e33ff */
[----:B------:R-:W-:Y:S01]  /*11b0*/  SHF.R.U32.HI R5, RZ, R26, R5 ;  /* 0x0000001aff057219 */ /* 0x000fe20000011605 */
[----:B------:R-:W2:Y:S01]  /*11c0*/  LDC R30, c[0x0][0x610] ;  /* 0x00018400ff1e7b82 */ /* 0x000ea20000000800 */
[----:B------:R-:W-:Y:S01]  /*11d0*/  IMAD.MOV.U32 R4, RZ, RZ, R36 ;  /* 0x000000ffff047224 */ /* 0x000fe200078e0024 */
[----:B------:R-:W-:Y:S06]  /*11e0*/  @!P1 BRA `(.L_x_15) ;  /* 0x0000000000289947 */ /* 0x000fec0003800000 */
[----:B------:R-:W3:Y:S02]  /*11f0*/  LDC R21, c[0x0][0x64c] ;  /* 0x00019300ff157b82 */ /* 0x000ee40000000800 */
[----:B---3--:R-:W-:-:S05]  /*1200*/  IADD3 R21, P1, R36, R21, RZ ;  /* 0x0000001524157210 */ /* 0x008fca0007f3e0ff */
        /* <DEDUP_REMOVED lines=8> */
.L_x_15:
[----:B-1----:R-:W-:Y:S01]  /*1290*/  SHF.R.U64 R13, R4, R28, R5 ;  /* 0x0000001c040d7219 */ /* 0x002fe20000001205 */
[----:B------:R-:W-:Y:S01]  /*12a0*/  @P3 IMAD R22, R25, R24, R12 ;  /* 0x0000001819163224 */ /* 0x000fe200078e020c */
[----:B------:R-:W-:Y:S02]  /*12b0*/  SHF.L.U32 R4, R37, R26, RZ ;  /* 0x0000001a25047219 */ /* 0x000fe400000006ff */
[----:B------:R-:W-:Y:S01]  /*12c0*/  LOP3.LUT R5, R39, R6, RZ, 0xc0, !PT ;  /* 0x0000000627057212 */ /* 0x000fe200078ec0ff */
[----:B0-----:R-:W-:Y:S02]  /*12d0*/  VIADD R6, R31, 0xffffffff ;  /* 0xffffffff1f067836 */ /* 0x001fe40000000000 */
[----:B------:R-:W-:Y:S02]  /*12e0*/  IMAD.MOV R18, RZ, RZ, -R13 ;  /* 0x000000ffff127224 */ /* 0x000fe400078e0a0d */
[----:B------:R-:W-:Y:S01]  /*12f0*/  IMAD R5, R4, R13, R5 ;  /* 0x0000000d04057224 */ /* 0x000fe200078e0205 */
[----:B------:R-:W-:Y:S01]  /*1300*/  LOP3.LUT R13, R29, R6, RZ, 0xc0, !PT ;  /* 0x000000061d0d7212 */ /* 0x000fe200078ec0ff */
[----:B----4-:R-:W-:-:S02]  /*1310*/  IMAD R4, R18, R35, R36 ;  /* 0x0000002312047224 */ /* 0x010fc400078e0224 */
[----:B--2---:R-:W-:Y:S02]  /*1320*/  IMAD R6, R5, R30, R22 ;  /* 0x0000001e05067224 */ /* 0x004fe400078e0216 */
[----:B------:R-:W-:Y:S02]  /*1330*/  IMAD R13, R4, R31, R13 ;  /* 0x0000001f040d7224 */ /* 0x000fe400078e020d */
[----:B------:R-:W-:Y:S02]  /*1340*/  IMAD.MOV.U32 R18, RZ, RZ, 0x1 ;  /* 0x00000001ff127424 */ /* 0x000fe400078e00ff */
[----:B------:R-:W-:Y:S01]  /*1350*/  IMAD.MOV.U32 R4, RZ, RZ, R34 ;  /* 0x000000ffff047224 */ /* 0x000fe200078e0022 */
[----:B------:R-:W-:Y:S02]  /*1360*/  SEL R5, R13, R6, !P3 ;  /* 0x000000060d057207 */ /* 0x000fe40005800000 */
[----:B------:R-:W-:-:S07]  /*1370*/  SEL R6, R6, R13, !P3 ;  /* 0x0000000d06067207 */ /* 0x000fce0005800000 */
.L_x_13:
[----:B------:R-:W-:Y:S05]  /*1380*/  @!P4 BRA `(.L_x_16) ;  /* 0x00000000000cc947 */ /* 0x000fea0003800000 */
[----:B------:R-:W-:Y:S01]  /*1390*/  UCGABAR_WAIT ;  /* 0x0000000000007dc7 */ /* 0x000fe20008000000 */
[----:B------:R-:W-:Y:S01]  /*13a0*/  CCTL.IVALL ;  /* 0x00000000ff00798f */ /* 0x000fe20002000000 */
[----:B------:R-:W-:Y:S05]  /*13b0*/  BRA `(.L_x_17) ;  /* 0x0000000000047947 */ /* 0x000fea0003800000 */
.L_x_16:
[----:B------:R-:W-:Y:S06]  /*13c0*/  BAR.SYNC.DEFER_BLOCKING 0x0 ;  /* 0x0000000000007b1d */ /* 0x000fec0000010000 */
.L_x_17:
[----:B------:R-:W-:Y:S05]  /*13d0*/  @!P2 BRA `(.L_x_18) ;  /* 0x0000006c00c0a947 */ /* 0x000fea0003800000 */
[----:B------:R-:W-:-:S13]  /*13e0*/  ISETP.GT.U32.AND P1, PT, R38, 0x1, PT ;  /* 0x000000012600780c */ /* 0x000fda0003f24070 */
[----:B------:R-:W-:Y:S05]  /*13f0*/  @P1 EXIT ;  /* 0x000000000000194d */ /* 0x000fea0003800000 */
.L_x_19:
[----:B------:R-:W-:-:S08]  /*1400*/  NOP ;  /* 0x0000000000007918 */ /* 0x000fd00000000000 */
[----:B------:R-:W0:Y:S02]  /*1410*/  USETMAXREG.TRY_ALLOC.CTAPOOL UP0, 0xe8 ;  /* 0x000000e8000079c8 */ /* 0x000e240008000600 */
[----:B0-----:R-:W-:-:S13]  /*1420*/  PLOP3.LUT P1, PT, PT, PT, UP0, 0x80, 0x0 ;  /* 0x000000000000781c */ /* 0x001fda0003f2f008 */
[----:B------:R-:W-:Y:S05]  /*1430*/  @!P1 BRA `(.L_x_19) ;  /* 0xfffffffc00f09947 */ /* 0x000fea000383ffff */
[----:B------:R-:W-:-:S13]  /*1440*/  LOP3.LUT P1, RZ, R18, 0xff, RZ, 0xc0, !PT ;  /* 0x000000ff12ff7812 */ /* 0x000fda000782c0ff */
[----:B------:R-:W-:Y:S05]  /*1450*/  @!P1 EXIT ;  /* 0x000000000000994d */ /* 0x000fea0003800000 */
[----:B------:R-:W0:Y:S01]  /*1460*/  S2UR UR6, SR_CgaCtaId ;  /* 0x00000000000679c3 */ /* 0x000e220000008800 */
[CC--:B------:R-:W-:Y:S01]  /*1470*/  LEA.HI R13, R23.reuse, R14.reuse, RZ, 0x2 ;  /* 0x0000000e170d7211 */ /* 0x0c0fe200078f10ff */
[----:B------:R-:W-:Y:S01]  /*1480*/  UIADD3 UR7, UR11, -0x1, URZ ;  /* 0xffffffff0b077890 */ /* 0x000fe2000fffe03f */
[----:B------:R-:W-:Y:S01]  /*1490*/  LEA.HI R23, R23, R14, RZ, 0x5 ;  /* 0x0000000e17177211 */ /* 0x000fe200078f28ff */
[----:B------:R-:W-:Y:S01]  /*14a0*/  UMOV UR9, 0x400 ;  /* 0x0000040000097882 */ /* 0x000fe20000000000 */
[--C-:B------:R-:W-:Y:S01]  /*14b0*/  SHF.R.S32.HI R12, RZ, 0x2, R13.reuse ;  /* 0x00000002ff0c7819 */ /* 0x100fe2000001140d */
[----:B------:R-:W-:Y:S01]  /*14c0*/  UISETP.LT.AND UP0, UPT, UR13, 0x1, UPT ;  /* 0x000000010d00788c */ /* 0x000fe2000bf01270 */
[----:B------:R-:W-:Y:S01]  /*14d0*/  SHF.R.S32.HI R17, RZ, 0x1f, R13 ;  /* 0x0000001fff117819 */ /* 0x000fe2000001140d */
[----:B------:R-:W-:Y:S01]  /*14e0*/  USHF.L.U32 UR21, UR13, 0x1, URZ ;  /* 0x000000010d157899 */ /* 0x000fe2000800063f */
[----:B------:R-:W-:Y:S01]  /*14f0*/  SHF.R.S32.HI R23, RZ, 0x5, R23 ;  /* 0x00000005ff177819 */ /* 0x000fe20000011417 */
[----:B------:R-:W-:Y:S01]  /*1500*/  USEL UR10, UR13, 0x1, UP0 ;  /* 0x000000010d0a7887 */ /* 0x000fe20008000000 */
[----:B------:R-:W-:Y:S01]  /*1510*/  LEA.HI R17, R17, R12, RZ, 0x3 ;  /* 0x0000000c11117211 */ /* 0x000fe200078f18ff */
[----:B------:R-:W-:Y:S01]  /*1520*/  UISETP.NE.AND UP0, UPT, UR7, URZ, UPT ;  /* 0x0000003f0700728c */ /* 0x000fe2000bf05270 */
[----:B------:R-:W-:Y:S01]  /*1530*/  LOP3.LUT R149, R7, 0x1, RZ, 0xfc, !PT ;  /* 0x0000000107957812 */ /* 0x000fe200078efcff */
[----:B------:R-:W-:Y:S01]  /*1540*/  UIADD3 UR10, -UR10, UR13, URZ ;  /* 0x0000000d0a0a7290 */ /* 0x000fe2000fffe13f */
[----:B------:R-:W-:-:S05]  /*1550*/  LOP3.LUT R17, R17, 0xfffffff8, RZ, 0xc0, !PT ;  /* 0xfffffff811117812 */ /* 0x000fca00078ec0ff */
[----:B------:R-:W-:Y:S01]  /*1560*/  IMAD.IADD R12, R12, 0x1, -R17 ;  /* 0x000000010c0c7824 */ /* 0x000fe200078e0a11 */
[----:B------:R-:W-:Y:S01]  /*1570*/  LOP3.LUT R17, R13, 0xfffffffc, RZ, 0xc0, !PT ;  /* 0xfffffffc0d117812 */ /* 0x000fe200078ec0ff */
[----:B0-----:R-:W-:-:S03]  /*1580*/  ULEA UR9, UR6, UR9, 0x18 ;  /* 0x0000000906097291 */ /* 0x001fc6000f8ec03f */
[--C-:B------:R-:W-:Y:S01]  /*1590*/  SHF.R.S32.HI R13, RZ, 0x1f, R12.reuse ;  /* 0x0000001fff0d7819 */ /* 0x100fe2000001140c */
[----:B------:R-:W-:Y:S01]  /*15a0*/  USHF.L.U32 UR6, UR7, 0x3, URZ ;  /* 0x0000000307067899 */ /* 0x000fe2000800063f */
[C-C-:B------:R-:W-:Y:S01]  /*15b0*/  IMAD R16, R23.reuse, -0x10, -R12.reuse ;  /* 0xfffffff017107824 */ /* 0x140fe200078e0a0c */
[----:B------:R-:W-:Y:S01]  /*15c0*/  USEL UR7, URZ, 0x1, UP0 ;  /* 0x000000013f077887 */ /* 0x000fe20008000000 */
[----:B------:R-:W-:Y:S01]  /*15d0*/  IMAD.IADD R14, R14, 0x1, -R17 ;  /* 0x000000010e0e7824 */ /* 0x000fe200078e0a11 */
[----:B------:R-:W-:Y:S01]  /*15e0*/  ULOP3.LUT UR6, UR6, 0x8, URZ, 0xc0, !UPT ;  /* 0x0000000806067892 */ /* 0x000fe2000f8ec03f */
[----:B------:R-:W-:Y:S01]  /*15f0*/  IMAD.WIDE R12, R23, 0x10, R12 ;  /* 0x00000010170c7825 */ /* 0x000fe200078e020c */
[----:B------:R-:W-:Y:S02]  /*1600*/  UIADD3 UR22, UR9, 0xa0, URZ ;  /* 0x000000a009167890 */ /* 0x000fe4000fffe03f */
[----:B------:R-:W-:Y:S01]  /*1610*/  ULOP3.LUT UR23, UR6, 0x8, URZ, 0x3c, !UPT ;  /* 0x0000000806177892 */ /* 0x000fe2000f8e3c3f */
[----:B------:R-:W-:Y:S01]  /*1620*/  IMAD.U32 R150, RZ, RZ, UR7 ;  /* 0x00000007ff967e24 */ /* 0x000fe2000f8e00ff */
[----:B------:R-:W-:-:S02]  /*1630*/  ULOP3.LUT UR12, UR6, 0x18, URZ, 0x3c, !UPT ;  /* 0x00000018060c7892 */ /* 0x000fc4000f8e3c3f */
[----:B------:R-:W-:Y:S01]  /*1640*/  ULEA UR11, UR11, UR22, 0x3 ;  /* 0x000000160b0b7291 */ /* 0x000fe2000f8e183f */
[----:B------:R-:W-:Y:S02]  /*1650*/  ULDC UR6, c[0x0][0x284] ;  /* 0x0000a10000067ab9 */ /* 0x000fe40000000800 */
[----:B------:R-:W-:-:S09]  /*1660*/  VIADD R16, R16, UR6 ;  /* 0x0000000610107c36 */ /* 0x000fd20008000000 */
.L_x_174:
[----:B------:R-:W-:Y:S01]  /*1670*/  SHF.L.U32 R17, R150, 0x1f, RZ ;  /* 0x0000001f96117819 */ /* 0x000fe200000006ff */
[----:B------:R-:W0:Y:S01]  /*1680*/  LDC R18, c[0x0][0x28c] ;  /* 0x0000a300ff127b82 */ /* 0x000e220000000800 */
[----:B------:R-:W-:Y:S01]  /*1690*/  UMOV UR6, URZ ;  /* 0x0000003f00067c82 */ /* 0x000fe20008000000 */
[----:B------:R-:W-:Y:S01]  /*16a0*/  UMOV UR20, UR5 ;  /* 0x0000000500147c82 */ /* 0x000fe20008000000 */
[----:B-1----:R-:W1:Y:S01]  /*16b0*/  SYNCS.PHASECHK.TRANS64.TRYWAIT P1, [UR11+-0x8], R17 ;  /* 0xfffff811ff0075a7 */ /* 0x002e62000802014b */
[----:B0-----:R-:W-:Y:S01]  /*16c0*/  ISETP.GE.AND P2, PT, R18, 0x1, PT ;  /* 0x000000011200780c */ /* 0x001fe20003f46270 */
[----:B-1-34-:R-:W-:-:S12]  /*16d0*/  @!P1 BRA `(.L_x_20) ;  /* 0x0000007c00b09947 */ /* 0x01afd80003800000 */
.L_x_201:
[----:B------:R-:W-:Y:S01]  /*16e0*/  UMOV UR7, URZ ;  /* 0x0000003f00077c82 */ /* 0x000fe20008000000 */
[----:B------:R-:W-:Y:S01]  /*16f0*/  UMOV UR8, URZ ;  /* 0x0000003f00087c82 */ /* 0x000fe20008000000 */
[----:B------:R-:W-:Y:S02]  /*1700*/  CS2R R88, SRZ ;  /* 0x0000000000587805 */ /* 0x000fe4000001ff00 */
[----:B------:R-:W-:Y:S01]  /*1710*/  CS2R R22, SRZ ;  /* 0x0000000000167805 */ /* 0x000fe2000001ff00 */
[----:B0-----:R-:W-:Y:S01]  /*1720*/  IMAD.MOV.U32 R17, RZ, RZ, RZ ;  /* 0x000000ffff117224 */ /* 0x001fe200078e00ff */
[----:B------:R-:W-:Y:S02]  /*1730*/  CS2R R90, SRZ ;  /* 0x00000000005a7805 */ /* 0x000fe4000001ff00 */
[----:B------:R-:W-:Y:S02]  /*1740*/  CS2R R92, SRZ ;  /* 0x00000000005c7805 */ /* 0x000fe4000001ff00 */
[----:B------:R-:W-:-:S02]  /*1750*/  CS2R R94, SRZ ;  /* 0x00000000005e7805 */ /* 0x000fc4000001ff00 */
[----:B------:R-:W-:Y:S02]  /*1760*/  CS2R R96, SRZ ;  /* 0x0000000000607805 */ /* 0x000fe4000001ff00 */
[----:B------:R-:W-:Y:S02]  /*1770*/  CS2R R98, SRZ ;  /* 0x0000000000627805 */ /* 0x000fe4000001ff00 */
[----:B------:R-:W-:Y:S02]  /*1780*/  CS2R R100, SRZ ;  /* 0x0000000000647805 */ /* 0x000fe4000001ff00 */
        /* <DEDUP_REMOVED lines=22> */
[----:B------:R-:W-:Y:S01]  /*18f0*/  CS2R R146, SRZ ;  /* 0x0000000000927805 */ /* 0x000fe2000001ff00 */
[----:B------:R-:W-:Y:S01]  /*1900*/  IMAD.MOV.U32 R148, RZ, RZ, RZ ;  /* 0x000000ffff947224 */ /* 0x000fe200078e00ff */
[----:B------:R-:W-:Y:S01]  /*1910*/  CS2R R24, SRZ ;  /* 0x0000000000187805 */ /* 0x000fe2000001ff00 */
[----:B------:R-:W-:Y:S01]  /*1920*/  IMAD.U32 R151, RZ, RZ, UR4 ;  /* 0x00000004ff977e24 */ /* 0x000fe2000f8e00ff */
        /* <DEDUP_REMOVED lines=30> */
[----:B------:R-:W-:Y:S01]  /*1b10*/  CS2R R86, SRZ ;  /* 0x0000000000567805 */ /* 0x000fe2000001ff00 */
[----:B------:R-:W-:Y:S06]  /*1b20*/  @!P2 BRA `(.L_x_21) ;  /* 0x00000008006ca947 */ /* 0x000fec0003800000 */
[----:B------:R-:W-:-:S13]  /*1b30*/  ISETP.NE.AND P2, PT, R149, 0x3, PT ;  /* 0x000000039500780c */ /* 0x000fda0003f45270 */
[----:B------:R-:W-:Y:S05]  /*1b40*/  @!P2 BRA `(.L_x_22) ;  /* 0x000000000004a947 */ /* 0x000fea0003800000 */
[----:B------:R-:W-:Y:S01]  /*1b50*/  BPT.TRAP 0x1 ;  /* 0x000000040000795c */ /* 0x000fe20000300000 */
.L_x_22:
[----:B------:R-:W-:Y:S01]  /*1b60*/  ULEA UR6, UR5, UR9, 0x3 ;  /* 0x0000000905067291 */ /* 0x000fe2000f8e183f */
[----:B------:R-:W-:-:S05]  /*1b70*/  IMAD.U32 R17, RZ, RZ, UR4 ;  /* 0x00000004ff117e24 */ /* 0x000fca000f8e00ff */
[----:B------:R-:W-:-:S04]  /*1b80*/  SHF.L.U32 R17, R17, 0x1f, RZ ;  /* 0x0000001f11117819 */ /* 0x000fc800000006ff */
[----:B------:R0:W1:Y:S01]  /*1b90*/  SYNCS.PHASECHK.TRANS64.TRYWAIT P1, [UR6], R17 ;  /* 0x00000011ff0075a7 */ /* 0x0000620008020146 */
[----:B------:R-:W-:Y:S05]  /*1ba0*/  @!P2 BRA `(.L_x_23) ;  /* 0x000000000004a947 */ /* 0x000fea0003800000 */
[----:B------:R-:W-:Y:S01]  /*1bb0*/  BPT.TRAP 0x1 ;  /* 0x000000040000795c */ /* 0x000fe20000300000 */
.L_x_23:
[----:B-1----:R-:W-:Y:S05]  /*1bc0*/  @P1 BRA `(.L_x_24) ;  /* 0x0000000000081947 */ /* 0x002fea0003800000 */
[----:B------:R-:W1:Y:S02]  /*1bd0*/  SYNCS.PHASECHK.TRANS64.TRYWAIT P1, [UR6], R17 ;  /* 0x00000011ff0075a7 */ /* 0x000e640008020146 */
[----:B-1----:R-:W-:Y:S05]  /*1be0*/  @!P1 BRA `(.L_x_25) ;  /* 0x0000007800849947 */ /* 0x002fea0003800000 */
.L_x_24:
[----:B------:R-:W-:Y:S01]  /*1bf0*/  UIADD3 UR6, UR9, 0x180, URZ ;  /* 0x0000018009067890 */ /* 0x000fe2000fffe03f */
[----:B------:R-:W-:Y:S01]  /*1c00*/  WARPGROUP.ARRIVE ;  /* 0x00000000000079c5 */ /* 0x000fe20000000000 */
[----:B------:R-:W-:Y:S01]  /*1c10*/  UIADD3 UR7, UR9, 0x12180, URZ ;  /* 0x0001218009077890 */ /* 0x000fe2000fffe03f */
[----:B------:R-:W-:Y:S01]  /*1c20*/  CS2R R88, SRZ ;  /* 0x0000000000587805 */ /* 0x000fe2000001ff00 */
[----:B------:R-:W-:Y:S01]  /*1c30*/  USHF.R.U32.HI UR6, URZ, 0x4, UR6 ;  /* 0x000000043f067899 */ /* 0x000fe20008011606 */
[----:B------:R-:W-:Y:S01]  /*1c40*/  CS2R R22, SRZ ;  /* 0x0000000000167805 */ /* 0x000fe2000001ff00 */
[----:B------:R-:W-:Y:S01]  /*1c50*/  USHF.R.U32.HI UR7, URZ, 0x4, UR7 ;  /* 0x000000043f077899 */ /* 0x000fe20008011607 */
[----:B01----:R-:W-:Y:S01]  /*1c60*/  IMAD.MOV.U32 R17, RZ, RZ, RZ ;  /* 0x000000ffff117224 */ /* 0x003fe200078e00ff */
[----:B------:R-:W-:Y:S01]  /*1c70*/  ULOP3.LUT UR6, UR6, 0x3fff, URZ, 0xc0, !UPT ;  /* 0x00003fff06067892 */ /* 0x000fe2000f8ec03f */
[----:B------:R-:W-:Y:S01]  /*1c80*/  CS2R R90, SRZ ;  /* 0x00000000005a7805 */ /* 0x000fe2000001ff00 */
[----:B------:R-:W-:Y:S01]  /*1c90*/  ULOP3.LUT UR7, UR7, 0x3fff, URZ, 0xc0, !UPT ;  /* 0x00003fff07077892 */ /* 0x000fe2000f8ec03f */
[----:B------:R-:W-:Y:S01]  /*1ca0*/  CS2R R92, SRZ ;  /* 0x00000000005c7805 */ /* 0x000fe2000001ff00 */
[----:B------:R-:W-:Y:S01]  /*1cb0*/  ULOP3.LUT UR6, UR6, 0x10000, URZ, 0xfc, !UPT ;  /* 0x0001000006067892 */ /* 0x000fe2000f8efc3f */
[----:B------:R-:W-:Y:S01]  /*1cc0*/  CS2R R94, SRZ ;  /* 0x00000000005e7805 */ /* 0x000fe2000001ff00 */
[----:B------:R-:W-:Y:S01]  /*1cd0*/  ULOP3.LUT UR7, UR7, 0x10000, URZ, 0xfc, !UPT ;  /* 0x0001000007077892 */ /* 0x000fe2000f8efc3f */
[----:B------:R-:W-:Y:S01]  /*1ce0*/  CS2R R96, SRZ ;  /* 0x0000000000607805 */ /* 0x000fe2000001ff00 */
[----:B------:R-:W-:Y:S01]  /*1cf0*/  ULEA UR6, UR5, UR6, 0x9 ;  /* 0x0000000605067291 */ /* 0x000fe2000f8e483f */
[----:B------:R-:W-:Y:S01]  /*1d00*/  CS2R R98, SRZ ;  /* 0x0000000000627805 */ /* 0x000fe2000001ff00 */
[----:B------:R-:W-:Y:S01]  /*1d10*/  ULEA UR7, UR5, UR7, 0xa ;  /* 0x0000000705077291 */ /* 0x000fe2000f8e503f */
[----:B------:R-:W-:Y:S01]  /*1d20*/  CS2R R100, SRZ ;  /* 0x0000000000647805 */ /* 0x000fe2000001ff00 */
[----:B------:R-:W-:Y:S01]  /*1d30*/  UMOV UR17, 0x40000040 ;  /* 0x4000004000117882 */ /* 0x000fe20000000000 */
[----:B------:R-:W-:Y:S01]  /*1d40*/  UMOV UR19, 0x40000040 ;  /* 0x4000004000137882 */ /* 0x000fe20000000000 */
[----:B------:R-:W-:Y:S01]  /*1d50*/  CS2R R102, SRZ ;  /* 0x0000000000667805 */ /* 0x000fe2000001ff00 */
[----:B------:R-:W-:Y:S01]  /*1d60*/  UMOV UR16, UR6 ;  /* 0x0000000600107c82 */ /* 0x000fe20008000000 */
[----:B------:R-:W-:Y:S01]  /*1d70*/  CS2R R104, SRZ ;  /* 0x0000000000687805 */ /* 0x000fe2000001ff00 */
[----:B------:R-:W-:Y:S01]  /*1d80*/  UMOV UR18, UR7 ;  /* 0x0000000700127c82 */ /* 0x000fe20008000000 */
[----:B------:R-:W-:Y:S01]  /*1d90*/  CS2R R106, SRZ ;  /* 0x00000000006a7805 */ /* 0x000fe2000001ff00 */
[----:B------:R-:W-:Y:S01]  /*1da0*/  QGMMA.64x128x32.F32.E5M2.E5M2 R24, gdesc[UR16], RZ, !UPT ;  /* 0x01e00000101879f3 */ /* 0x000fe2000c7038ff */
[----:B------:R-:W-:Y:S01]  /*1db0*/  UIADD3 UR16, UR6, 0x2, URZ ;  /* 0x0000000206107890 */ /* 0x000fe2000fffe03f */
[----:B------:R-:W-:Y:S01]  /*1dc0*/  CS2R R108, SRZ ;  /* 0x00000000006c7805 */ /* 0x000fe2000001ff00 */
[----:B------:R-:W-:Y:S01]  /*1dd0*/  UIADD3 UR18, UR7, 0x2, URZ ;  /* 0x0000000207127890 */ /* 0x000fe2000fffe03f */
[----:B------:R-:W-:Y:S01]  /*1de0*/  CS2R R110, SRZ ;  /* 0x00000000006e7805 */ /* 0x000fe2000001ff00 */
[----:B------:R-:W-:Y:S01]  /*1df0*/  UMOV UR17, 0x40000040 ;  /* 0x4000004000117882 */ /* 0x000fe20000000000 */
[----:B------:R-:W-:Y:S01]  /*1e00*/  UMOV UR19, 0x40000040 ;  /* 0x4000004000137882 */ /* 0x000fe20000000000 */
        /* <DEDUP_REMOVED lines=17> */
[----:B------:R-:W-:Y:S01]  /*1f20*/  CS2R R146, SRZ ;  /* 0x0000000000927805 */ /* 0x000fe2000001ff00 */
[----:B------:R-:W-:Y:S01]  /*1f30*/  IMAD.MOV.U32 R148, RZ, RZ, RZ ;  /* 0x000000ffff947224 */ /* 0x000fe200078e00ff */
[----:B------:R-:W-:Y:S01]  /*1f40*/  QGMMA.64x128x32.F32.E5M2.E5M2 R24, gdesc[UR16], R24 ;  /* 0x01e00000101879f3 */ /* 0x000fe20008703818 */
[----:B------:R-:W-:-:S02]  /*1f50*/  UIADD3 UR16, UR6, 0x4, URZ ;  /* 0x0000000406107890 */ /* 0x000fc4000fffe03f */
[----:B------:R-:W-:Y:S01]  /*1f60*/  UIADD3 UR18, UR7, 0x4, URZ ;  /* 0x0000000407127890 */ /* 0x000fe2000fffe03f */
[----:B------:R-:W-:Y:S01]  /*1f70*/  UMOV UR17, 0x40000040 ;  /* 0x4000004000117882 */ /* 0x000fe20000000000 */
[----:B------:R-:W-:-:S07]  /*1f80*/  UMOV UR19, 0x40000040 ;  /* 0x4000004000137882 */ /* 0x000fce0000000000 */
[----:B------:R-:W-:Y:S01]  /*1f90*/  QGMMA.64x128x32.F32.E5M2.E5M2 R24, gdesc[UR16], R24 ;  /* 0x01e00000101879f3 */ /* 0x000fe20008703818 */
[----:B------:R-:W-:Y:S02]  /*1fa0*/  UIADD3 UR18, UR7, 0x6, URZ ;  /* 0x0000000607127890 */ /* 0x000fe4000fffe03f */
[----:B------:R-:W-:Y:S01]  /*1fb0*/  UIADD3 UR16, UR6, 0x6, URZ ;  /* 0x0000000606107890 */ /* 0x000fe2000fffe03f */
[----:B------:R-:W-:Y:S01]  /*1fc0*/  ULDC UR7, c[0x0][0x50c] ;  /* 0x0001430000077ab9 */ /* 0x000fe20000000800 */
[----:B------:R-:W-:Y:S01]  /*1fd0*/  UMOV UR17, 0x40000040 ;  /* 0x4000004000117882 */ /* 0x000fe20000000000 */
[----:B------:R-:W-:Y:S01]  /*1fe0*/  UISETP.NE.AND UP0, UPT, UR7, 0x4, UPT ;  /* 0x000000040700788c */ /* 0x000fe2000bf05270 */
[----:B------:R-:W-:Y:S01]  /*1ff0*/  UMOV UR19, 0x40000040 ;  /* 0x4000004000137882 */ /* 0x000fe20000000000 */
[----:B------:R-:W-:Y:S02]  /*2000*/  UMOV UR6, 0x4 ;  /* 0x0000000400067882 */ /* 0x000fe40000000000 */
[----:B------:R-:W-:-:S06]  /*2010*/  USEL UR7, URZ, 0x1, UP0 ;  /* 0x000000013f077887 */ /* 0x000fcc0008000000 */
[----:B------:R-:W-:Y:S01]  /*2020*/  ISETP.NE.AND P1, PT, RZ, UR7, PT ;  /* 0x00000007ff007c0c */ /* 0x000fe2000bf25270 */
[----:B------:R-:W-:-:S12]  /*2030*/  QGMMA.64x128x32.F32.E5M2.E5M2 R24, gdesc[UR16], R24, gsb0 ;  /* 0x01e00000101879f3 */ /* 0x000fd80008003818 */
[----:B------:R-:W-:Y:S05]  /*2040*/  @!P1 BRA `(.L_x_26) ;  /* 0x0000000400089947 */ /* 0x000fea0003800000 */
[----:B------:R-:W-:Y:S02]  /*2050*/  WARPGROUP.DEPBAR.LE gsb0, 0x0 ;  /* 0x00008000000079c5 */ /* 0x000fe40000010000 */
[----:B------:R-:W-:-:S01]  /*2060*/  FADD R147, RZ, R24 ;  /* 0x00000018ff937221 */ /* 0x000fc20000000000 */
[----:B------:R-:W-:Y:S01]  /*2070*/  FADD R148, RZ, R25 ;  /* 0x00000019ff947221 */ /* 0x000fe20000000000 */
        /* <DEDUP_REMOVED lines=62> */
[----:B------:R-:W-:-:S06]  /*2460*/  UMOV UR6, URZ ;  /* 0x0000003f00067c82 */ /* 0x000fcc0008000000 */
.L_x_26:
[----:B------:R-:W-:-:S04]  /*2470*/  UIADD3 UR20, UR5, 0x1, URZ ;  /* 0x0000000105147890 */ /* 0x000fc8000fffe03f */
[----:B------:R-:W-:-:S04]  /*2480*/  UISETP.NE.AND UP0, UPT, UR20, 0x9, UPT ;  /* 0x000000091400788c */ /* 0x000fc8000bf05270 */
[----:B------:R-:W-:Y:S02]  /*2490*/  USEL UR8, URZ, 0x1, UP0 ;  /* 0x000000013f087887 */ /* 0x000fe40008000000 */
[----:B------:R-:W-:Y:S02]  /*24a0*/  USEL UR20, UR20, URZ, UP0 ;  /* 0x0000003f14147287 */ /* 0x000fe40008000000 */
[----:B------:R-:W-:-:S06]  /*24b0*/  ULOP3.LUT UR8, UR4, UR8, URZ, 0x3c, !UPT ;  /* 0x0000000804087292 */ /* 0x000fcc000f8e3c3f */
[----:B------:R-:W-:Y:S01]  /*24c0*/  IMAD.U32 R151, RZ, RZ, UR8 ;  /* 0x00000008ff977e24 */ /* 0x000fe2000f8e00ff */
[----:B------:R-:W-:-:S06]  /*24d0*/  UMOV UR8, 0x1 ;  /* 0x0000000100087882 */ /* 0x000fcc0000000000 */
.L_x_21:
[----:B------:R-:W-:-:S06]  /*24e0*/  UISETP.GE.AND UP0, UPT, UR10, 0x1, UPT ;  /* 0x000000010a00788c */ /* 0x000fcc000bf06270 */
[----:B------:R-:W-:-:S13]  /*24f0*/  PLOP3.LUT P1, PT, PT, PT, UP0, 0x80, 0x0 ;  /* 0x000000000000781c */ /* 0x000fda0003f2f008 */
[----:B------:R-:W-:Y:S05]  /*2500*/  @!P1 BRA `(.L_x_27) ;  /* 0x0000000800349947 */ /* 0x000fea0003800000 */
[----:B------:R-:W-:Y:S01]  /*2510*/  IMAD.U32 R18, RZ, RZ, UR10 ;  /* 0x0000000aff127e24 */ /* 0x000fe2000f8e00ff */
[----:B------:R-:W-:Y:S01]  /*2520*/  ULDC UR24, c[0x0][0x50c] ;  /* 0x0001430000187ab9 */ /* 0x000fe20000000800 */
[----:B------:R-:W-:-:S07]  /*2530*/  IMAD.U32 R19, RZ, RZ, UR5 ;  /* 0x00000005ff137e24 */ /* 0x000fce000f8e00ff */
.L_x_35:
[----:B------:R-:W-:-:S13]  /*2540*/  ISETP.NE.AND P2, PT, R149, 0x3, PT ;  /* 0x000000039500780c */ /* 0x000fda0003f45270 */
[----:B0-----:R-:W-:Y:S05]  /*2550*/  @!P2 BRA `(.L_x_28) ;  /* 0x000000000004a947 */ /* 0x001fea0003800000 */
[----:B------:R-:W-:Y:S01]  /*2560*/  BPT.TRAP 0x1 ;  /* 0x000000040000795c */ /* 0x000fe20000300000 */
.L_x_28:
[----:B------:R-:W-:Y:S01]  /*2570*/  ULEA UR16, UR20, UR9, 0x3 ;  /* 0x0000000914107291 */ /* 0x000fe2000f8e183f */
[----:B------:R-:W-:-:S08]  /*2580*/  SHF.L.U32 R20, R151, 0x1f, RZ ;  /* 0x0000001f97147819 */ /* 0x000fd000000006ff */
[----:B------:R0:W1:Y:S01]  /*2590*/  SYNCS.PHASECHK.TRANS64.TRYWAIT P1, [UR16], R20 ;  /* 0x00000014ff0075a7 */ /* 0x0000620008020150 */
[----:B------:R-:W-:Y:S05]  /*25a0*/  @!P2 BRA `(.L_x_29) ;  /* 0x000000000004a947 */ /* 0x000fea0003800000 */
[----:B------:R-:W-:Y:S01]  /*25b0*/  BPT.TRAP 0x1 ;  /* 0x000000040000795c */ /* 0x000fe20000300000 */
.L_x_29:
[----:B-1----:R-:W-:Y:S05]  /*25c0*/  @P1 BRA `(.L_x_30) ;  /* 0x0000000000081947 */ /* 0x002fea0003800000 */
[----:B------:R-:W1:Y:S02]  /*25d0*/  SYNCS.PHASECHK.TRANS64.TRYWAIT P1, [UR16], R20 ;  /* 0x00000014ff0075a7 */ /* 0x000e640008020150 */
[----:B-1----:R-:W-:Y:S05]  /*25e0*/  @!P1 BRA `(.L_x_31) ;  /* 0x00000070001c9947 */ /* 0x002fea0003800000 */
.L_x_30:
[----:B------:R-:W-:Y:S01]  /*25f0*/  UIADD3 UR16, UR9, 0x180, URZ ;  /* 0x0000018009107890 */ /* 0x000fe2000fffe03f */
[----:B------:R-:W-:Y:S01]  /*2600*/  WARPGROUP.ARRIVE ;  /* 0x00000000000079c5 */ /* 0x000fe20000000000 */
[----:B------:R-:W-:Y:S02]  /*2610*/  UIADD3 UR17, UR9, 0x12180, URZ ;  /* 0x0001218009117890 */ /* 0x000fe4000fffe03f */
[----:B------:R-:W-:Y:S02]  /*2620*/  UISETP.NE.AND UP0, UPT, UR7, URZ, UPT ;  /* 0x0000003f0700728c */ /* 0x000fe4000bf05270 */
[----:B------:R-:W-:Y:S02]  /*2630*/  USHF.R.U32.HI UR16, URZ, 0x4, UR16 ;  /* 0x000000043f107899 */ /* 0x000fe40008011610 */
[----:B------:R-:W-:Y:S02]  /*2640*/  USHF.R.U32.HI UR17, URZ, 0x4, UR17 ;  /* 0x000000043f117899 */ /* 0x000fe40008011611 */
[----:B------:R-:W-:-:S02]  /*2650*/  USEL UR8, UR8, URZ, !UP0 ;  /* 0x0000003f08087287 */ /* 0x000fc4000c000000 */
[----:B------:R-:W-:Y:S02]  /*2660*/  ULOP3.LUT UR16, UR16, 0x3fff, URZ, 0xc0, !UPT ;  /* 0x00003fff10107892 */ /* 0x000fe4000f8ec03f */
[----:B------:R-:W-:Y:S02]  /*2670*/  ULOP3.LUT UR17, UR17, 0x3fff, URZ, 0xc0, !UPT ;  /* 0x00003fff11117892 */ /* 0x000fe4000f8ec03f */
[----:B------:R-:W-:Y:S02]  /*2680*/  UISETP.NE.U32.AND UP0, UPT, UR8, URZ, UPT ;  /* 0x0000003f0800728c */ /* 0x000fe4000bf05070 */
[----:B------:R-:W-:Y:S02]  /*2690*/  ULOP3.LUT UR7, UR16, 0x10000, URZ, 0xfc, !UPT ;  /* 0x0001000010077892 */ /* 0x000fe4000f8efc3f */
[----:B------:R-:W-:Y:S02]  /*26a0*/  ULOP3.LUT UR8, UR17, 0x10000, URZ, 0xfc, !UPT ;  /* 0x0001000011087892 */ /* 0x000fe4000f8efc3f */
[----:B------:R-:W-:-:S02]  /*26b0*/  ULEA UR7, UR20, UR7, 0x9 ;  /* 0x0000000714077291 */ /* 0x000fc4000f8e483f */
[----:B------:R-:W-:Y:S01]  /*26c0*/  ULEA UR8, UR20, UR8, 0xa ;  /* 0x0000000814087291 */ /* 0x000fe2000f8e503f */
[----:B------:R-:W-:Y:S01]  /*26d0*/  UMOV UR17, 0x40000040 ;  /* 0x4000004000117882 */ /* 0x000fe20000000000 */
[----:B------:R-:W-:Y:S01]  /*26e0*/  UMOV UR19, 0x40000040 ;  /* 0x4000004000137882 */ /* 0x000fe20000000000 */
[----:B------:R-:W-:Y:S02]  /*26f0*/  UIADD3 UR6, UR6, 0x4, URZ ;  /* 0x0000000406067890 */ /* 0x000fe4000fffe03f */
[----:B------:R-:W-:Y:S02]  /*2700*/  UMOV UR16, UR7 ;  /* 0x0000000700107c82 */ /* 0x000fe40008000000 */
[----:B------:R-:W-:Y:S02]  /*2710*/  UMOV UR18, UR8 ;  /* 0x0000000800127c82 */ /* 0x000fe40008000000 */
[----:B------:R-:W-:Y:S01]  /*2720*/  QGMMA.64x128x32.F32.E5M2.E5M2 R24, gdesc[UR16], R24, UP0 ;  /* 0x01e00000101879f3 */ /* 0x000fe2000bf03818 */
[----:B------:R-:W-:-:S02]  /*2730*/  UIADD3 UR16, UR7, 0x2, URZ ;  /* 0x0000000207107890 */ /* 0x000fc4000fffe03f */
[----:B------:R-:W-:Y:S01]  /*2740*/  UIADD3 UR18, UR8, 0x2, URZ ;  /* 0x0000000208127890 */ /* 0x000fe2000fffe03f */
[----:B------:R-:W-:Y:S01]  /*2750*/  UMOV UR17, 0x40000040 ;  /* 0x4000004000117882 */ /* 0x000fe20000000000 */
[----:B------:R-:W-:Y:S01]  /*2760*/  UMOV UR19, 0x40000040 ;  /* 0x4000004000137882 */ /* 0x000fe20000000000 */
[----:B------:R-:W-:-:S06]  /*2770*/  UISETP.NE.AND UP0, UPT, UR6, UR24, UPT ;  /* 0x000000180600728c */ /* 0x000fcc000bf05270 */
[----:B------:R-:W-:Y:S01]  /*2780*/  QGMMA.64x128x32.F32.E5M2.E5M2 R24, gdesc[UR16], R24 ;  /* 0x01e00000101879f3 */ /* 0x000fe20008703818 */
[----:B------:R-:W-:Y:S02]  /*2790*/  UIADD3 UR16, UR7, 0x4, URZ ;  /* 0x0000000407107890 */ /* 0x000fe4000fffe03f */
[----:B------:R-:W-:Y:S01]  /*27a0*/  UIADD3 UR18, UR8, 0x4, URZ ;  /* 0x0000000408127890 */ /* 0x000fe2000fffe03f */
[----:B------:R-:W-:Y:S01]  /*27b0*/  UMOV UR17, 0x40000040 ;  /* 0x4000004000117882 */ /* 0x000fe20000000000 */
[----:B------:R-:W-:-:S07]  /*27c0*/  UMOV UR19, 0x40000040 ;  /* 0x4000004000137882 */ /* 0x000fce0000000000 */
[----:B------:R-:W-:Y:S01]  /*27d0*/  QGMMA.64x128x32.F32.E5M2.E5M2 R24, gdesc[UR16], R24 ;  /* 0x01e00000101879f3 */ /* 0x000fe20008703818 */
[----:B------:R-:W-:Y:S02]  /*27e0*/  UIADD3 UR16, UR7, 0x6, URZ ;  /* 0x0000000607107890 */ /* 0x000fe4000fffe03f */
[----:B------:R-:W-:Y:S01]  /*27f0*/  UIADD3 UR18, UR8, 0x6, URZ ;  /* 0x0000000608127890 */ /* 0x000fe2000fffe03f */
[----:B------:R-:W-:Y:S01]  /*2800*/  UMOV UR17, 0x40000040 ;  /* 0x4000004000117882 */ /* 0x000fe20000000000 */
[----:B------:R-:W-:Y:S01]  /*2810*/  UMOV UR19, 0x40000040 ;  /* 0x4000004000137882 */ /* 0x000fe20000000000 */
[----:B------:R-:W-:-:S06]  /*2820*/  USEL UR7, URZ, 0x1, UP0 ;  /* 0x000000013f077887 */ /* 0x000fcc0008000000 */
[----:B------:R-:W-:Y:S01]  /*2830*/  ISETP.NE.AND P1, PT, RZ, UR7, PT ;  /* 0x00000007ff007c0c */ /* 0x000fe2000bf25270 */
[----:B------:R-:W-:Y:S03]  /*2840*/  QGMMA.64x128x32.F32.E5M2.E5M2 R24, gdesc[UR16], R24, gsb0 ;  /* 0x01e00000101879f3 */ /* 0x000fe60008003818 */
[----:B------:R-:W-:-:S09]  /*2850*/  WARPGROUP.DEPBAR.LE gsb0, 0x1 ;  /* 0x00008000000079c5 */ /* 0x000fd20000010100 */
[----:B------:R-:W-:Y:S05]  /*2860*/  @!P1 BRA `(.L_x_32) ;  /* 0x0000000400089947 */ /* 0x000fea0003800000 */
[----:B------:R-:W-:Y:S02]  /*2870*/  WARPGROUP.DEPBAR.LE gsb0, 0x0 ;  /* 0x00008000000079c5 */ /* 0x000fe40000010000 */
[----:B------:R-:W-:-:S01]  /*2880*/  FADD R147, R24, R147 ;  /* 0x0000009318937221 */ /* 0x000fc20000000000 */
[----:B------:R-:W-:Y:S01]  /*2890*/  FADD R148, R25, R148 ;  /* 0x0000009419947221 */ /* 0x000fe20000000000 */
        /* <DEDUP_REMOVED lines=62> */
[----:B------:R-:W-:-:S06]  /*2c80*/  UMOV UR6, URZ ;  /* 0x0000003f00067c82 */ /* 0x000fcc0008000000 */
.L_x_32:
[----:B------:R-:W-:Y:S05]  /*2c90*/  @!P2 BRA `(.L_x_33) ;  /* 0x000000000004a947 */ /* 0x000fea0003800000 */
[----:B------:R-:W-:Y:S01]  /*2ca0*/  BPT.TRAP 0x1 ;  /* 0x000000040000795c */ /* 0x000fe20000300000 */
.L_x_33:
[----:B01----:R-:W-:Y:S02]  /*2cb0*/  @P0 LEA R20, R19, UR9, 0x3 ;  /* 0x0000000913140c11 */ /* 0x003fe4000f8e18ff */
[----:B------:R-:W-:-:S03]  /*2cc0*/  ISETP.GT.U32.AND P1, PT, R7, 0x1, PT ;  /* 0x000000010700780c */ /* 0x000fc60003f24070 */
[----:B------:R-:W-:-:S05]  /*2cd0*/  @P0 VIADD R21, R20, 0x48 ;  /* 0x0000004814150836 */ /* 0x000fca0000000000 */
[----:B------:R-:W-:-:S04]  /*2ce0*/  @P0 PRMT R21, R10, 0x654, R21 ;  /* 0x000006540a150816 */ /* 0x000fc80000000015 */
[----:B------:R0:W-:Y:S01]  /*2cf0*/  @P0 SYNCS.ARRIVE.TRANS64.RED.A1T0 RZ, [R21+URZ], RZ ;  /* 0x000000ff15ff09a7 */ /* 0x0001e2000810043f */
[----:B------:R-:W-:Y:S05]  /*2d00*/  @P1 BRA `(.L_x_34) ;  /* 0x0000000000041947 */ /* 0x000fea0003800000 */
[----:B------:R-:W-:Y:S01]  /*2d10*/  BPT.TRAP 0x1 ;  /* 0x000000040000795c */ /* 0x000fe20000300000 */
.L_x_34:
[----:B------:R-:W-:Y:S01]  /*2d20*/  UIADD3 UR20, UR20, 0x1, URZ ;  /* 0x0000000114147890 */ /* 0x000fe2000fffe03f */
[C---:B------:R-:W-:Y:S01]  /*2d30*/  ISETP.GT.AND P2, PT, R18.reuse, 0x1, PT ;  /* 0x000000011200780c */ /* 0x040fe20003f44270 */
[----:B------:R-:W-:Y:S02]  /*2d40*/  VIADD R19, R19, 0x1 ;  /* 0x0000000113137836 */ /* 0x000fe40000000000 */
[----:B------:R-:W-:Y:S01]  /*2d50*/  UISETP.NE.AND UP0, UPT, UR20, 0x9, UPT ;  /* 0x000000091400788c */ /* 0x000fe2000bf05270 */
[----:B------:R-:W-:Y:S02]  /*2d60*/  VIADD R18, R18, 0xffffffff ;  /* 0xffffffff12127836 */ /* 0x000fe40000000000 */
[C---:B------:R-:W-:Y:S01]  /*2d70*/  ISETP.NE.AND P1, PT, R19.reuse, 0x9, PT ;  /* 0x000000091300780c */ /* 0x040fe20003f25270 */
[----:B------:R-:W-:Y:S02]  /*2d80*/  USEL UR8, URZ, 0x1, UP0 ;  /* 0x000000013f087887 */ /* 0x000fe40008000000 */
[----:B------:R-:W-:Y:S01]  /*2d90*/  USEL UR20, UR20, URZ, UP0 ;  /* 0x0000003f14147287 */ /* 0x000fe20008000000 */
[----:B------:R-:W-:-:S03]  /*2da0*/  SEL R19, R19, RZ, P1 ;  /* 0x000000ff13137207 */ /* 0x000fc60000800000 */
[----:B------:R-:W-:Y:S01]  /*2db0*/  LOP3.LUT R151, R151, UR8, RZ, 0x3c, !PT ;  /* 0x0000000897977c12 */ /* 0x000fe2000f8e3cff */
[----:B------:R-:W-:Y:S01]  /*2dc0*/  UMOV UR8, 0x1 ;  /* 0x0000000100087882 */ /* 0x000fe20000000000 */
[----:B------:R-:W-:Y:S06]  /*2dd0*/  @P2 BRA `(.L_x_35) ;  /* 0xfffffff400d82947 */ /* 0x000fec000383ffff */
.L_x_27:
[----:B------:R-:W-:Y:S01]  /*2de0*/  UISETP.NE.AND UP0, UPT, UR6, URZ, UPT ;  /* 0x0000003f0600728c */ /* 0x000fe2000bf05270 */
[----:B------:R-:W1:Y:S01]  /*2df0*/  LDC R18, c[0x0][0x28c] ;  /* 0x0000a300ff127b82 */ /* 0x000e620000000800 */
[----:B------:R-:W-:Y:S02]  /*2e00*/  IMAD.U32 R19, RZ, RZ, UR23 ;  /* 0x00000017ff137e24 */ /* 0x000fe4000f8e00ff */
[----:B------:R-:W-:-:S06]  /*2e10*/  USEL UR6, URZ, 0x1, !UP0 ;  /* 0x000000013f067887 */ /* 0x000fcc000c000000 */
[----:B------:R-:W-:-:S13]  /*2e20*/  ISETP.NE.AND P1, PT, RZ, UR6, PT ;  /* 0x00000006ff007c0c */ /* 0x000fda000bf25270 */
[----:B------:R-:W-:Y:S05]  /*2e30*/  @!P1 BRA `(.L_x_36) ;  /* 0x0000000400049947 */ /* 0x000fea0003800000 */
[----:B------:R-:W-:Y:S02]  /*2e40*/  WARPGROUP.DEPBAR.LE gsb0, 0x0 ;  /* 0x00008000000079c5 */ /* 0x000fe40000010000 */
[----:B------:R-:W-:Y:S01]  /*2e50*/  FADD R147, R24, R147 ;  /* 0x0000009318937221 */ /* 0x000fe20000000000 */
        /* <DEDUP_REMOVED lines=62> */
[----:B------:R-:W-:-:S07]  /*3240*/  FADD R88, R88, R87 ;  /* 0x0000005758587221 */ /* 0x000fce0000000000 */
.L_x_36:
[----:B-1----:R-:W-:Y:S01]  /*3250*/  ISETP.GE.AND P1, PT, R18, 0x1, PT ;  /* 0x000000011200780c */ /* 0x002fe20003f26270 */
[----:B------:R1:W-:Y:S01]  /*3260*/  SYNCS.ARRIVE.TRANS64.A1T0 RZ, [R19+UR22], RZ ;  /* 0x000000ff13ff79a7 */ /* 0x0003e20008100016 */
[----:B------:R-:W-:-:S11]  /*3270*/  WARPGROUP.DEPBAR.LE gsb0, 0x0 ;  /* 0x00008000000079c5 */ /* 0x000fd60000010000 */
[----:B------:R-:W-:Y:S05]  /*3280*/  @!P1 BRA `(.L_x_37) ;  /* 0x0000000000449947 */ /* 0x000fea0003800000 */
[----:B------:R-:W-:-:S13]  /*3290*/  ISETP.NE.AND P1, PT, R149, 0x3, PT ;  /* 0x000000039500780c */ /* 0x000fda0003f25270 */
[----:B------:R-:W-:Y:S05]  /*32a0*/  @!P1 BRA `(.L_x_38) ;  /* 0x0000000000049947 */ /* 0x000fea0003800000 */
[----:B------:R-:W-:Y:S01]  /*32b0*/  BPT.TRAP 0x1 ;  /* 0x000000040000795c */ /* 0x000fe20000300000 */
.L_x_38:
[----:B------:R-:W-:Y:S01]  /*32c0*/  VOTEU.ANY UP0, P0 ;  /* 0x00000000003f7886 */ /* 0x000fe20000000100 */
[----:B------:R-:W-:-:S04]  /*32d0*/  ISETP.GT.U32.AND P1, PT, R7, 0x1, PT ;  /* 0x000000010700780c */ /* 0x000fc80003f24070 */
[----:B------:R-:W-:-:S06]  /*32e0*/  @UP0 UIADD3 UR6, UR10, UR5, URZ ;  /* 0x000000050a060290 */ /* 0x000fcc000fffe03f */
[----:B------:R-:W-:Y:S02]  /*32f0*/  IMAD.U32 R18, RZ, RZ, UR6 ;  /* 0x00000006ff127e24 */ /* 0x000fe4000f8e00ff */
[----:B0-----:R-:W-:Y:S02]  /*3300*/  IMAD.U32 R21, RZ, RZ, UR6 ;  /* 0x00000006ff157e24 */ /* 0x001fe4000f8e00ff */
[----:B-1----:R-:W-:-:S05]  /*3310*/  @P0 IMAD.WIDE.U32 R18, R18, 0x38e38e39, RZ ;  /* 0x38e38e3912120825 */ /* 0x002fca00078e00ff */
[----:B------:R-:W-:-:S05]  /*3320*/  @P0 SHF.R.U32.HI R18, RZ, 0x1, R19 ;  /* 0x00000001ff120819 */ /* 0x000fca0000011613 */
[----:B------:R-:W-:-:S05]  /*3330*/  @P0 IMAD R18, R18, -0x9, R21 ;  /* 0xfffffff712120824 */ /* 0x000fca00078e0215 */
[----:B------:R-:W-:-:S05]  /*3340*/  @P0 LEA R18, R18, UR9, 0x3 ;  /* 0x0000000912120c11 */ /* 0x000fca000f8e18ff */
[----:B------:R-:W-:-:S05]  /*3350*/  @P0 VIADD R19, R18, 0x48 ;  /* 0x0000004812130836 */ /* 0x000fca0000000000 */
[----:B------:R-:W-:-:S04]  /*3360*/  @P0 PRMT R19, R10, 0x654, R19 ;  /* 0x000006540a130816 */ /* 0x000fc80000000013 */
[----:B------:R4:W-:Y:S01]  /*3370*/  @P0 SYNCS.ARRIVE.TRANS64.RED.A1T0 RZ, [R19+URZ], RZ ;  /* 0x000000ff13ff09a7 */ /* 0x0009e2000810043f */
[----:B------:R-:W-:Y:S05]  /*3380*/  @P1 BRA `(.L_x_37) ;  /* 0x0000000000041947 */ /* 0x000fea0003800000 */
[----:B------:R-:W-:Y:S01]  /*3390*/  BPT.TRAP 0x1 ;  /* 0x000000040000795c */ /* 0x000fe20000300000 */
.L_x_37:
[----:B------:R-:W-:Y:S01]  /*33a0*/  SHF.L.U32 R18, R150, 0x1f, RZ ;  /* 0x0000001f96127819 */ /* 0x000fe200000006ff */
[----:B------:R-:W-:Y:S01]  /*33b0*/  UIADD3 UR5, UR21, UR5, URZ ;  /* 0x0000000515057290 */ /* 0x000fe2000fffe03f */
[----:B------:R-:W0:Y:S01]  /*33c0*/  LDC R31, c[0x0][0x288] ;  /* 0x0000a200ff1f7b82 */ /* 0x000e220000000800 */
[----:B------:R-:W-:Y:S01]  /*33d0*/  UISETP.GE.U32.AND UP1, UPT, UR21, 0x9, UPT ;  /* 0x000000091500788c */ /* 0x000fe2000bf26070 */
[----:B------:R-:W-:Y:S01]  /*33e0*/  IMAD.SHL.U32 R26, R14, 0x2, RZ ;  /* 0x000000020e1a7824 */ /* 0x000fe200078e00ff */
[----:B------:R-:W-:Y:S02]  /*33f0*/  UISETP.GT.U32.AND UP0, UPT, UR5, 0x8, UPT ;  /* 0x000000080500788c */ /* 0x000fe4000bf04070 */
[----:B------:R-:W-:Y:S02]  /*3400*/  UIMAD.WIDE.U32 UR6, UR5, 0x38e38e39, URZ ;  /* 0x38e38e39050678a5 */ /* 0x000fe4000f8e003f */
[----:B------:R-:W-:Y:S01]  /*3410*/  UISETP.LT.U32.AND UP0, UPT, UR21, 0x9, UP0 ;  /* 0x000000091500788c */ /* 0x000fe20008701070 */
[----:B------:R-:W2:Y:S01]  /*3420*/  SYNCS.PHASECHK.TRANS64.TRYWAIT P1, [UR11+0x8], R18 ;  /* 0x00000812ff0075a7 */ /* 0x000ea2000802014b */
[----:B------:R-:W-:Y:S01]  /*3430*/  USHF.R.U32.HI UR6, URZ, 0x1, UR7 ;  /* 0x000000013f067899 */ /* 0x000fe20008011607 */
[----:B------:R-:W-:Y:S01]  /*3440*/  SHF.R.S32.HI R27, RZ, 0x1f, R26 ;  /* 0x0000001fff1b7819 */ /* 0x000fe2000001141a */
[----:B------:R-:W-:-:S02]  /*3450*/  USEL UR8, URZ, 0x1, !UP0 ;  /* 0x000000013f087887 */ /* 0x000fc4000c000000 */
[----:B------:R-:W-:Y:S02]  /*3460*/  UIMAD UR5, UR6, -0x9, UR5 ;  /* 0xfffffff7060578a4 */ /* 0x000fe4000f8e0205 */
[----:B------:R-:W-:-:S04]  /*3470*/  ULOP3.LUT UR4, UR4, UR8, URZ, 0x3c, !UPT ;  /* 0x0000000804047292 */ /* 0x000fc8000f8e3c3f */
[----:B------:R-:W-:Y:S01]  /*3480*/  @UP1 ULOP3.LUT UR4, UR4, 0x1, UR6, 0x78, !UPT ;  /* 0x0000000104041892 */ /* 0x000fe2000f8e7806 */
[----:B0-2---:R-:W-:Y:S11]  /*3490*/  @!P1 BRA `(.L_x_39) ;  /* 0x0000006000889947 */ /* 0x005ff60003800000 */
.L_x_202:
[----:B------:R-:W-:Y:S01]  /*34a0*/  IMAD.SHL.U32 R33, R5, 0x80, RZ ;  /* 0x0000008005217824 */ /* 0x000fe200078e00ff */
[----:B------:R-:W-:Y:S01]  /*34b0*/  ULDC UR8, c[0x0][0x284] ;  /* 0x0000a10000087ab9 */ /* 0x000fe20000000800 */
[----:B------:R-:W-:Y:S01]  /*34c0*/  IMAD.SHL.U32 R5, R6, 0x40, RZ ;  /* 0x0000004006057824 */ /* 0x000fe200078e00ff */
[----:B------:R-:W-:Y:S01]  /*34d0*/  SHF.R.S32.HI R32, RZ, 0x1f, R4 ;  /* 0x0000001fff207819 */ /* 0x000fe20000011404 */
[----:B------:R-:W-:Y:S01]  /*34e0*/  ULDC.64 UR6, c[0x0][0x5d0] ;  /* 0x0001740000067ab9 */ /* 0x000fe20000000a00 */
[----:B------:R-:W-:Y:S01]  /*34f0*/  SHF.R.S32.HI R30, RZ, 0x1f, R33 ;  /* 0x0000001fff1e7819 */ /* 0x000fe20000011421 */
[----:B01--4-:R-:W-:Y:S01]  /*3500*/  IMAD.WIDE.U32 R18, R4, UR6, R26 ;  /* 0x0000000604127c25 */ /* 0x013fe2000f8e001a */
[----:B------:R-:W-:-:S03]  /*3510*/  ISETP.GE.AND P1, PT, R5, UR8, PT ;  /* 0x0000000805007c0c */ /* 0x000fc6000bf26270 */
[----:B------:R-:W-:Y:S01]  /*3520*/  IMAD R21, R32, UR6, RZ ;  /* 0x0000000620157c24 */ /* 0x000fe2000f8e02ff */
[C---:B------:R-:W-:Y:S02]  /*3530*/  ISETP.GE.OR P1, PT, R33.reuse, R31, P1 ;  /* 0x0000001f2100720c */ /* 0x040fe40000f26670 */
[----:B------:R-:W-:Y:S01]  /*3540*/  IADD3 R18, P2, R33, R18, RZ ;  /* 0x0000001221127210 */ /* 0x000fe20007f5e0ff */
[----:B------:R-:W-:-:S05]  /*3550*/  IMAD R21, R4, UR7, R21 ;  /* 0x0000000704157c24 */ /* 0x000fca000f8e0215 */
[----:B------:R-:W-:-:S05]  /*3560*/  IADD3.X R19, R30, R19, R21, P2, !PT ;  /* 0x000000131e137210 */ /* 0x000fca00017fe415 */
[----:B------:R-:W-:Y:S05]  /*3570*/  @P1 BRA `(.L_x_40) ;  /* 0x0000004400b81947 */ /* 0x000fea0003800000 */
[----:B------:R-:W0:Y:S01]  /*3580*/  LDC.64 R28, c[0x0][0x5c8] ;  /* 0x00017200ff1c7b82 */ /* 0x000e220000000a00 */
[----:B------:R-:W-:Y:S01]  /*3590*/  IMAD.WIDE R24, R6, 0x40, R12 ;  /* 0x0000004006187825 */ /* 0x000fe200078e020c */
[----:B------:R-:W-:Y:S01]  /*35a0*/  ULDC.64 UR6, c[0x0][0x5c0] ;  /* 0x0001700000067ab9 */ /* 0x000fe20000000a00 */
[----:B------:R-:W-:Y:S02]  /*35b0*/  BSSY B0, `(.L_x_40) ;  /* 0x000046a000007945 */ /* 0x000fe40003800000 */
[-C--:B0-----:R-:W-:Y:S02]  /*35c0*/  IMAD R6, R25, R28.reuse, RZ ;  /* 0x0000001c19067224 */ /* 0x081fe400078e02ff */
[----:B------:R-:W-:-:S04]  /*35d0*/  IMAD.WIDE.U32 R18, R24, R28, R18 ;  /* 0x0000001c18127225 */ /* 0x000fc800078e0012 */
[----:B------:R-:W-:Y:S01]  /*35e0*/  IMAD R21, R24, R29, R6 ;  /* 0x0000001d18157224 */ /* 0x000fe200078e0206 */
[----:B------:R-:W-:Y:S02]  /*35f0*/  LEA R6, P1, R28, R18, 0x3 ;  /* 0x000000121c067211 */ /* 0x000fe400078218ff */
[----:B------:R-:W-:Y:S01]  /*3600*/  IADD3 R20, P2, R18, UR6, RZ ;  /* 0x0000000612147c10 */ /* 0x000fe2000ff5e0ff */
[----:B------:R-:W-:Y:S01]  /*3610*/  IMAD.IADD R21, R19, 0x1, R21 ;  /* 0x0000000113157824 */ /* 0x000fe200078e0215 */
[----:B------:R-:W-:Y:S01]  /*3620*/  IADD3 R18, P4, R6, UR6, RZ ;  /* 0x0000000606127c10 */ /* 0x000fe2000ff9e0ff */
[----:B------:R-:W-:Y:S02]  /*3630*/  IMAD R6, R14, -0x2, R31 ;  /* 0xfffffffe0e067824 */ /* 0x000fe400078e021f */
[----:B------:R-:W-:Y:S01]  /*3640*/  IMAD.IADD R31, R16, 0x1, -R5 ;  /* 0x00000001101f7824 */ /* 0x000fe200078e0a05 */
[----:B------:R-:W-:Y:S01]  /*3650*/  LEA.HI.X R19, R28, R21, R29, 0x3, P1 ;  /* 0x000000151c137211 */ /* 0x000fe200008f1c1d */
[----:B------:R-:W-:Y:S01]  /*3660*/  IMAD.IADD R6, R6, 0x1, -R33 ;  /* 0x0000000106067824 */ /* 0x000fe200078e0a21 */
[----:B---3-5:R-:W-:-:S02]  /*3670*/  FSETP.NEU.AND P1, PT, R15, RZ, PT ;  /* 0x000000ff0f00720b */ /* 0x028fc40003f2d000 */
[----:B------:R-:W-:Y:S02]  /*3680*/  IADD3.X R21, R21, UR7, RZ, P2, !PT ;  /* 0x0000000715157c10 */ /* 0x000fe400097fe4ff */
[----:B------:R-:W-:-:S09]  /*3690*/  IADD3.X R19, R19, UR7, RZ, P4, !PT ;  /* 0x0000000713137c10 */ /* 0x000fd2000a7fe4ff */
[----:B------:R-:W-:Y:S05]  /*36a0*/  @!P1 BRA `(.L_x_41) ;  /* 0x0000003400609947 */ /* 0x000fea0003800000 */
[----:B------:R-:W-:Y:S01]  /*36b0*/  ULDC.64 UR6, c[0x0][0x5b8] ;  /* 0x00016e0000067ab9 */ /* 0x000fe20000000a00 */
[----:B------:R-:W-:Y:S01]  /*36c0*/  ULDC.64 UR16, c[0x0][0x5a8] ;  /* 0x00016a0000107ab9 */ /* 0x000fe20000000a00 */
[----:B------:R-:W-:Y:S01]  /*36d0*/  IMAD.WIDE.U32 R26, R4, UR6, R26 ;  /* 0x00000006041a7c25 */ /* 0x000fe2000f8e001a */
[----:B------:R-:W-:Y:S01]  /*36e0*/  BSSY B1, `(.L_x_42) ;  /* 0x0000010000017945 */ /* 0x000fe20003800000 */
[----:B------:R-:W-:Y:S02]  /*36f0*/  PRMT R28, RZ, 0x7610, R28 ;  /* 0x00007610ff1c7816 */ /* 0x000fe4000000001c */
[----:B------:R-:W-:Y:S01]  /*3700*/  IMAD R5, R32, UR6, RZ ;  /* 0x0000000620057c24 */ /* 0x000fe2000f8e02ff */
[----:B------:R-:W-:-:S03]  /*3710*/  IADD3 R26, P1, R33, R26, RZ ;  /* 0x0000001a211a7210 */ /* 0x000fc60007f3e0ff */
[----:B------:R-:W-:Y:S01]  /*3720*/  IMAD R5, R4, UR7, R5 ;  /* 0x0000000704057c24 */ /* 0x000fe2000f8e0205 */
[----:B------:R-:W-:Y:S02]  /*3730*/  ULDC.64 UR6, c[0x0][0x5b0] ;  /* 0x00016c0000067ab9 */ /* 0x000fe40000000a00 */
[----:B------:R-:W-:Y:S02]  /*3740*/  IMAD R29, R25, UR6, RZ ;  /* 0x00000006191d7c24 */ /* 0x000fe4000f8e02ff */
[----:B------:R-:W-:Y:S02]  /*3750*/  IADD3.X R27, R30, R27, R5, P1, !PT ;  /* 0x0000001b1e1b7210 */ /* 0x000fe40000ffe405 */
[----:B------:R-:W-:Y:S01]  /*3760*/  ISETP.GE.AND P1, PT, R31, 0x1, PT ;  /* 0x000000011f00780c */ /* 0x000fe20003f26270 */
[C---:B------:R-:W-:Y:S02]  /*3770*/  IMAD R29, R24.reuse, UR7, R29 ;  /* 0x00000007181d7c24 */ /* 0x040fe4000f8e021d */
[----:B------:R-:W-:Y:S01]  /*3780*/  IMAD.WIDE.U32 R4, R24, UR6, R26 ;  /* 0x0000000618047c25 */ /* 0x000fe2000f8e001a */
[----:B------:R-:W-:-:S02]  /*3790*/  ISETP.LT.OR P5, PT, R6, 0x1, !P1 ;  /* 0x000000010600780c */ /* 0x000fc40004fa1670 */
[----:B------:R-:W-:-:S04]  /*37a0*/  IADD3 R4, P2, R4, UR16, RZ ;  /* 0x0000001004047c10 */ /* 0x000fc8000ff5e0ff */
[----:B------:R-:W-:-:S07]  /*37b0*/  IADD3.X R5, R5, UR17, R29, P2, !PT ;  /* 0x0000001105057c10 */ /* 0x000fce00097fe41d */
[----:B------:R-:W-:Y:S05]  /*37c0*/  @P5 BRA `(.L_x_43) ;  /* 0x0000000000045947 */ /* 0x000fea0003800000 */
[----:B------:R0:W5:Y:S02]  /*37d0*/  LDG.E.U8 R28, desc[UR14][R4.64] ;  /* 0x0000000e041c7981 */ /* 0x000164000c1e1100 */
.L_x_43:
[----:B------:R-:W-:Y:S05]  /*37e0*/  BSYNC B1 ;  /* 0x0000000000017941 */ /* 0x000fea0003800000 */
.L_x_42:
[----:B-----5:R-:W-:Y:S01]  /*37f0*/  LOP3.LUT R28, R28, 0xff, RZ, 0xc0, !PT ;  /* 0x000000ff1c1c7812 */ /* 0x020fe200078ec0ff */
[----:B------:R-:W-:Y:S01]  /*3800*/  BSSY B1, `(.L_x_44) ;  /* 0x000000b000017945 */ /* 0x000fe20003800000 */
[----:B------:R-:W-:Y:S02]  /*3810*/  ISETP.LT.OR P4, PT, R6, 0x2, !P1 ;  /* 0x000000020600780c */ /* 0x000fe40004f81670 */
[----:B------:R-:W-:-:S05]  /*3820*/  F2FP.F16.E5M2.UNPACK_B R28, R28 ;  /* 0x0000001cff1c723e */ /* 0x000fca00020004ff */
[----:B------:R-:W-:-:S05]  /*3830*/  HADD2.F32 R28, -RZ, R28.H0_H0 ;  /* 0x2000001cff1c7230 */ /* 0x000fca0000004100 */
[----:B------:R-:W-:-:S04]  /*3840*/  FMUL R28, R28, R15 ;  /* 0x0000000f1c1c7220 */ /* 0x000fc80000400000 */
[----:B------:R-:W-:-:S05]  /*3850*/  FFMA R28, R147, R11, R28 ;  /* 0x0000000b931c7223 */ /* 0x000fca000000001c */
[----:B------:R-:W-:Y:S02]  /*3860*/  F2FP.SATFINITE.E5M2.F32.PACK_AB_MERGE_C R29, RZ, R28, RZ ;  /* 0x0000001cff1d723e */ /* 0x000fe400048060ff */
[----:B------:R-:W-:-:S03]  /*3870*/  PRMT R28, RZ, 0x7610, R28 ;  /* 0x00007610ff1c7816 */ /* 0x000fc6000000001c */
[----:B------:R1:W-:Y:S01]  /*3880*/  @!P5 STG.E.U8 desc[UR14][R20.64], R29 ;  /* 0x0000001d1400d986 */ /* 0x0003e2000c10110e */
[----:B------:R-:W-:Y:S05]  /*3890*/  @P4 BRA `(.L_x_45) ;  /* 0x0000000000044947 */ /* 0x000fea0003800000 */
[----:B------:R2:W5:Y:S02]  /*38a0*/  LDG.E.U8 R28, desc[UR14][R4.64+0x1] ;  /* 0x0000010e041c7981 */ /* 0x000564000c1e1100 */
.L_x_45:
[----:B------:R-:W-:Y:S05]  /*38b0*/  BSYNC B1 ;  /* 0x0000000000017941 */ /* 0x000fea0003800000 */
.L_x_44:
[----:B-----5:R-:W-:Y:S01]  /*38c0*/  LOP3.LUT R28, R28, 0xff, RZ, 0xc0, !PT ;  /* 0x000000ff1c1c7812 */ /* 0x020fe200078ec0ff */
[----:B------:R-:W-:Y:S01]  /*38d0*/  BSSY B1, `(.L_x_46) ;  /* 0x0000013000017945 */ /* 0x000fe20003800000 */
[----:B-1----:R-:W-:Y:S02]  /*38e0*/  IADD3 R29, P2, R24, 0x8, RZ ;  /* 0x00000008181d7810 */ /* 0x002fe40007f5e0ff */
[----:B------:R-:W-:-:S03]  /*38f0*/  F2FP.F16.E5M2.UNPACK_B R28, R28 ;  /* 0x0000001cff1c723e */ /* 0x000fc600020004ff */
[----:B------:R-:W-:Y:S01]  /*3900*/  IMAD.X R24, RZ, RZ, R25, P2 ;  /* 0x000000ffff187224 */ /* 0x000fe200010e0619 */
[----:B------:R-:W-:Y:S01]  /*3910*/  ISETP.GE.AND P2, PT, R31, 0x9, PT ;  /* 0x000000091f00780c */ /* 0x000fe20003f46270 */
[----:B------:R-:W-:Y:S02]  /*3920*/  HADD2.F32 R28, -RZ, R28.H0_H0 ;  /* 0x2000001cff1c7230 */ /* 0x000fe40000004100 */
[----:B------:R-:W-:Y:S01]  /*3930*/  IMAD R24, R24, UR6, RZ ;  /* 0x0000000618187c24 */ /* 0x000fe2000f8e02ff */
[----:B------:R-:W-:Y:S01]  /*3940*/  ISETP.LT.OR P5, PT, R6, 0x1, !P2 ;  /* 0x000000010600780c */ /* 0x000fe200057a1670 */
[----:B------:R-:W-:-:S04]  /*3950*/  IMAD.WIDE.U32 R26, R29, UR6, R26 ;  /* 0x000000061d1a7c25 */ /* 0x000fc8000f8e001a */
[----:B------:R-:W-:Y:S01]  /*3960*/  FMUL R25, R28, R15 ;  /* 0x0000000f1c197220 */ /* 0x000fe20000400000 */
[----:B------:R-:W-:-:S03]  /*3970*/  IMAD R29, R29, UR7, R24 ;  /* 0x000000071d1d7c24 */ /* 0x000fc6000f8e0218 */
[----:B------:R-:W-:Y:S01]  /*3980*/  FFMA R25, R148, R11, R25 ;  /* 0x0000000b94197223 */ /* 0x000fe20000000019 */
[----:B------:R-:W-:Y:S02]  /*3990*/  IADD3 R24, P6, R26, UR16, RZ ;  /* 0x000000101a187c10 */ /* 0x000fe4000ffde0ff */
[----:B------:R-:W-:Y:S02]  /*39a0*/  PRMT R26, RZ, 0x7610, R26 ;  /* 0x00007610ff1a7816 */ /* 0x000fe4000000001a */
[----:B------:R-:W-:Y:S02]  /*39b0*/  F2FP.SATFINITE.E5M2.F32.PACK_AB_MERGE_C R31, RZ, R25, RZ ;  /* 0x00000019ff1f723e */ /* 0x000fe400048060ff */
[----:B------:R-:W-:-:S03]  /*39c0*/  IADD3.X R25, R27, UR17, R29, P6, !PT ;  /* 0x000000111b197c10 */ /* 0x000fc6000b7fe41d */
[----:B------:R1:W-:Y:S01]  /*39d0*/  @!P4 STG.E.U8 desc[UR14][R20.64+0x1], R31 ;  /* 0x0000011f1400c986 */ /* 0x0003e2000c10110e */
[----:B------:R-:W-:Y:S05]  /*39e0*/  @P5 BRA `(.L_x_47) ;  /* 0x0000000000045947 */ /* 0x000fea0003800000 */
[----:B------:R3:W5:Y:S02]  /*39f0*/  LDG.E.U8 R26, desc[UR14][R24.64] ;  /* 0x0000000e181a7981 */ /* 0x000764000c1e1100 */
.L_x_47:
[----:B------:R-:W-:Y:S05]  /*3a00*/  BSYNC B1 ;  /* 0x0000000000017941 */ /* 0x000fea0003800000 */
.L_x_46:
        /* <DEDUP_REMOVED lines=12> */
.L_x_49:
[----:B------:R-:W-:Y:S05]  /*3ad0*/  BSYNC B1 ;  /* 0x0000000000017941 */ /* 0x000fea0003800000 */
.L_x_48:
[----:B-----5:R-:W-:Y:S01]  /*3ae0*/  LOP3.LUT R26, R26, 0xff, RZ, 0xc0, !PT ;  /* 0x000000ff1a1a7812 */ /* 0x020fe200078ec0ff */
[----:B------:R-:W-:Y:S01]  /*3af0*/  BSSY B1, `(.L_x_50) ;  /* 0x000000b000017945 */ /* 0x000fe20003800000 */
[----:B------:R-:W-:Y:S02]  /*3b00*/  ISETP.LT.OR P5, PT, R6, 0x9, !P1 ;  /* 0x000000090600780c */ /* 0x000fe40004fa1670 */
[----:B------:R-:W-:-:S05]  /*3b10*/  F2FP.F16.E5M2.UNPACK_B R26, R26 ;  /* 0x0000001aff1a723e */ /* 0x000fca00020004ff */
[----:B------:R-:W-:-:S05]  /*3b20*/  HADD2.F32 R26, -RZ, R26.H0_H0 ;  /* 0x2000001aff1a7230 */ /* 0x000fca0000004100 */
[----:B----4-:R-:W-:Y:S01]  /*3b30*/  FMUL R27, R26, R15 ;  /* 0x0000000f1a1b7220 */ /* 0x010fe20000400000 */
[----:B------:R-:W-:-:S03]  /*3b40*/  PRMT R26, RZ, 0x7610, R26 ;  /* 0x00007610ff1a7816 */ /* 0x000fc6000000001a */
[----:B------:R-:W-:-:S05]  /*3b50*/  FFMA R27, R146, R11, R27 ;  /* 0x0000000b921b7223 */ /* 0x000fca000000001b */
[----:B------:R-:W-:-:S05]  /*3b60*/  F2FP.SATFINITE.E5M2.F32.PACK_AB_MERGE_C R27, RZ, R27, RZ ;  /* 0x0000001bff1b723e */ /* 0x000fca00048060ff */
[----:B------:R4:W-:Y:S01]  /*3b70*/  @!P4 STG.E.U8 desc[UR14][R18.64+0x1], R27 ;  /* 0x0000011b1200c986 */ /* 0x0009e2000c10110e */
[----:B------:R-:W-:Y:S05]  /*3b80*/  @P5 BRA `(.L_x_51) ;  /* 0x0000000000045947 */ /* 0x000fea0003800000 */
[----:B------:R0:W5:Y:S02]  /*3b90*/  LDG.E.U8 R26, desc[UR14][R4.64+0x8] ;  /* 0x0000080e041a7981 */ /* 0x000164000c1e1100 */
.L_x_51:
[----:B------:R-:W-:Y:S05]  /*3ba0*/  BSYNC B1 ;  /* 0x0000000000017941 */ /* 0x000fea0003800000 */
.L_x_50:
[----:B-----5:R-:W-:Y:S01]  /*3bb0*/  LOP3.LUT R26, R26, 0xff, RZ, 0xc0, !PT ;  /* 0x000000ff1a1a7812 */ /* 0x020fe200078ec0ff */
[----:B------:R-:W-:Y:S01]  /*3bc0*/  BSSY B1, `(.L_x_52) ;  /* 0x000000b000017945 */ /* 0x000fe20003800000 */
[----:B------:R-:W-:Y:S02]  /*3bd0*/  ISETP.LT.OR P4, PT, R6, 0xa, !P1 ;  /* 0x0000000a0600780c */ /* 0x000fe40004f81670 */
[----:B------:R-:W-:-:S05]  /*3be0*/  F2FP.F16.E5M2.UNPACK_B R26, R26 ;  /* 0x0000001aff1a723e */ /* 0x000fca00020004ff */
[----:B------:R-:W-:-:S05]  /*3bf0*/  HADD2.F32 R26, -RZ, R26.H0_H0 ;  /* 0x2000001aff1a7230 */ /* 0x000fca0000004100 */
[----:B------:R-:W-:-:S04]  /*3c00*/  FMUL R26, R26, R15 ;  /* 0x0000000f1a1a7220 */ /* 0x000fc80000400000 */
[----:B------:R-:W-:-:S05]  /*3c10*/  FFMA R26, R143, R11, R26 ;  /* 0x0000000b8f1a7223 */ /* 0x000fca000000001a */
[----:B----4-:R-:W-:Y:S02]  /*3c20*/  F2FP.SATFINITE.E5M2.F32.PACK_AB_MERGE_C R27, RZ, R26, RZ ;  /* 0x0000001aff1b723e */ /* 0x010fe400048060ff */
[----:B------:R-:W-:-:S03]  /*3c30*/  PRMT R26, RZ, 0x7610, R26 ;  /* 0x00007610ff1a7816 */ /* 0x000fc6000000001a */
[----:B------:R4:W-:Y:S01]  /*3c40*/  @!P5 STG.E.U8 desc[UR14][R20.64+0x8], R27 ;  /* 0x0000081b1400d986 */ /* 0x0009e2000c10110e */
[----:B------:R-:W-:Y:S05]  /*3c50*/  @P4 BRA `(.L_x_53) ;  /* 0x0000000000044947 */ /* 0x000fea0003800000 */
[----:B------:R0:W5:Y:S02]  /*3c60*/  LDG.E.U8 R26, desc[UR14][R4.64+0x9] ;  /* 0x0000090e041a7981 */ /* 0x000164000c1e1100 */
.L_x_53:
[----:B------:R-:W-:Y:S05]  /*3c70*/  BSYNC B1 ;  /* 0x0000000000017941 */ /* 0x000fea0003800000 */
.L_x_52:
        /* <DEDUP_REMOVED lines=12> */
.L_x_55:
[----:B------:R-:W-:Y:S05]  /*3d40*/  BSYNC B1 ;  /* 0x0000000000017941 */ /* 0x000fea0003800000 */
.L_x_54:
        /* <DEDUP_REMOVED lines=12> */
.L_x_57:
[----:B------:R-:W-:Y:S05]  /*3e10*/  BSYNC B1 ;  /* 0x0000000000017941 */ /* 0x000fea0003800000 */
.L_x_56:
        /* <DEDUP_REMOVED lines=12> */
.L_x_59:
[----:B------:R-:W-:Y:S05]  /*3ee0*/  BSYNC B1 ;  /* 0x0000000000017941 */ /* 0x000fea0003800000 */
.L_x_58:
        /* <DEDUP_REMOVED lines=12> */
.L_x_61:
[----:B------:R-:W-:Y:S05]  /*3fb0*/  BSYNC B1 ;  /* 0x0000000000017941 */ /* 0x000fea0003800000 */
.L_x_60:
        /* <DEDUP_REMOVED lines=12> */
.L_x_63:
[----:B------:R-:W-:Y:S05]  /*4080*/  BSYNC B1 ;  /* 0x0000000000017941 */ /* 0x000fea0003800000 */
.L_x_62:
        /* <DEDUP_REMOVED lines=12> */
.L_x_65:
[----:B------:R-:W-:Y:S05]  /*4150*/  BSYNC B1 ;  /* 0x0000000000017941 */ /* 0x000fea0003800000 */
.L_x_64:
        /* <DEDUP_REMOVED lines=12> */
.L_x_67:
[----:B------:R-:W-:Y:S05]  /*4220*/  BSYNC B1 ;  /* 0x0000000000017941 */ /* 0x000fea0003800000 */
.L_x_66:
        /* <DEDUP_REMOVED lines=12> */
.L_x_69:
[----:B------:R-:W-:Y:S05]  /*42f0*/  BSYNC B1 ;  /* 0x0000000000017941 */ /* 0x000fea0003800000 */
.L_x_68:
        /* <DEDUP_REMOVED lines=12> */
.L_x_71:
[----:B------:R-:W-:Y:S05]  /*43c0*/  BSYNC B1 ;  /* 0x0000000000017941 */ /* 0x000fea0003800000 */
.L_x_70:
        /* <DEDUP_REMOVED lines=12> */
.L_x_73:
[----:B------:R-:W-:Y:S05]  /*4490*/  BSYNC B1 ;  /* 0x0000000000017941 */ /* 0x000fea0003800000 */
.L_x_72:
        /* <DEDUP_REMOVED lines=12> */
.L_x_75:
[----:B------:R-:W-:Y:S05]  /*4560*/  BSYNC B1 ;  /* 0x0000000000017941 */ /* 0x000fea0003800000 */
.L_x_74:
        /* <DEDUP_REMOVED lines=12> */
.L_x_77:
[----:B------:R-:W-:Y:S05]  /*4630*/  BSYNC B1 ;  /* 0x0000000000017941 */ /* 0x000fea0003800000 */
.L_x_76:
        /* <DEDUP_REMOVED lines=12> */
.L_x_79:
[----:B------:R-:W-:Y:S05]  /*4700*/  BSYNC B1 ;  /* 0x0000000000017941 */ /* 0x000fea0003800000 */
.L_x_78:
        /* <DEDUP_REMOVED lines=12> */
.L_x_81:
[----:B------:R-:W-:Y:S05]  /*47d0*/  BSYNC B1 ;  /* 0x0000000000017941 */ /* 0x000fea0003800000 */
.L_x_80:
        /* <DEDUP_REMOVED lines=12> */
.L_x_83:
[----:B------:R-:W-:Y:S05]  /*48a0*/  BSYNC B1 ;  /* 0x0000000000017941 */ /* 0x000fea0003800000 */
.L_x_82:
        /* <DEDUP_REMOVED lines=12> */
.L_x_85:
[----:B------:R-:W-:Y:S05]  /*4970*/  BSYNC B1 ;  /* 0x0000000000017941 */ /* 0x000fea0003800000 */
.L_x_84:
        /* <DEDUP_REMOVED lines=12> */
.L_x_87:
[----:B------:R-:W-:Y:S05]  /*4a40*/  BSYNC B1 ;  /* 0x0000000000017941 */ /* 0x000fea0003800000 */
.L_x_86:
        /* <DEDUP_REMOVED lines=12> */
.L_x_89:
[----:B------:R-:W-:Y:S05]  /*4b10*/  BSYNC B1 ;  /* 0x0000000000017941 */ /* 0x000fea0003800000 */
.L_x_88:
        /* <DEDUP_REMOVED lines=12> */
.L_x_91:
[----:B------:R-:W-:Y:S05]  /*4be0*/  BSYNC B1 ;  /* 0x0000000000017941 */ /* 0x000fea0003800000 */
.L_x_90:
        /* <DEDUP_REMOVED lines=12> */
.L_x_93:
[----:B------:R-:W-:Y:S05]  /*4cb0*/  BSYNC B1 ;  /* 0x0000000000017941 */ /* 0x000fea0003800000 */
.L_x_92:
        /* <DEDUP_REMOVED lines=12> */
.L_x_95:
[----:B------:R-:W-:Y:S05]  /*4d80*/  BSYNC B1 ;  /* 0x0000000000017941 */ /* 0x000fea0003800000 */
.L_x_94:
        /* <DEDUP_REMOVED lines=12> */
.L_x_97:
[----:B------:R-:W-:Y:S05]  /*4e50*/  BSYNC B1 ;  /* 0x0000000000017941 */ /* 0x000fea0003800000 */
.L_x_96:
        /* <DEDUP_REMOVED lines=12> */
.L_x_99:
[----:B------:R-:W-:Y:S05]  /*4f20*/  BSYNC B1 ;  /* 0x0000000000017941 */ /* 0x000fea0003800000 */
.L_x_98:
        /* <DEDUP_REMOVED lines=12> */
.L_x_101:
[----:B------:R-:W-:Y:S05]  /*4ff0*/  BSYNC B1 ;  /* 0x0000000000017941 */ /* 0x000fea0003800000 */
.L_x_100:
        /* <DEDUP_REMOVED lines=12> */
.L_x_103:
[----:B------:R-:W-:Y:S05]  /*50c0*/  BSYNC B1 ;  /* 0x0000000000017941 */ /* 0x000fea0003800000 */
.L_x_102:
        /* <DEDUP_REMOVED lines=12> */
.L_x_105:
[----:B------:R-:W-:Y:S05]  /*5190*/  BSYNC B1 ;  /* 0x0000000000017941 */ /* 0x000fea0003800000 */
.L_x_104:
        /* <DEDUP_REMOVED lines=12> */
.L_x_107:
[----:B------:R-:W-:Y:S05]  /*5260*/  BSYNC B1 ;  /* 0x0000000000017941 */ /* 0x000fea0003800000 */
.L_x_106:
        /* <DEDUP_REMOVED lines=12> */
.L_x_109:
[----:B------:R-:W-:Y:S05]  /*5330*/  BSYNC B1 ;  /* 0x0000000000017941 */ /* 0x000fea0003800000 */
.L_x_108:
        /* <DEDUP_REMOVED lines=12> */
.L_x_111:
[----:B------:R-:W-:Y:S05]  /*5400*/  BSYNC B1 ;  /* 0x0000000000017941 */ /* 0x000fea0003800000 */
.L_x_110:
        /* <DEDUP_REMOVED lines=12> */
.L_x_113:
[----:B------:R-:W-:Y:S05]  /*54d0*/  BSYNC B1 ;  /* 0x0000000000017941 */ /* 0x000fea0003800000 */
.L_x_112:
        /* <DEDUP_REMOVED lines=12> */
.L_x_115:
[----:B------:R-:W-:Y:S05]  /*55a0*/  BSYNC B1 ;  /* 0x0000000000017941 */ /* 0x000fea0003800000 */
.L_x_114:
        /* <DEDUP_REMOVED lines=12> */
.L_x_117:
[----:B------:R-:W-:Y:S05]  /*5670*/  BSYNC B1 ;  /* 0x0000000000017941 */ /* 0x000fea0003800000 */
.L_x_116:
        /* <DEDUP_REMOVED lines=12> */
.L_x_119:
[----:B------:R-:W-:Y:S05]  /*5740*/  BSYNC B1 ;  /* 0x0000000000017941 */ /* 0x000fea0003800000 */
.L_x_118:
        /* <DEDUP_REMOVED lines=12> */
.L_x_121:
[----:B------:R-:W-:Y:S05]  /*5810*/  BSYNC B1 ;  /* 0x0000000000017941 */ /* 0x000fea0003800000 */
.L_x_120:
        /* <DEDUP_REMOVED lines=12> */
.L_x_123:
[----:B------:R-:W-:Y:S05]  /*58e0*/  BSYNC B1 ;  /* 0x0000000000017941 */ /* 0x000fea0003800000 */
.L_x_122:
        /* <DEDUP_REMOVED lines=12> */
.L_x_125:
[----:B------:R-:W-:Y:S05]  /*59b0*/  BSYNC B1 ;  /* 0x0000000000017941 */ /* 0x000fea0003800000 */
.L_x_124:
        /* <DEDUP_REMOVED lines=12> */
.L_x_127:
[----:B------:R-:W-:Y:S05]  /*5a80*/  BSYNC B1 ;  /* 0x0000000000017941 */ /* 0x000fea0003800000 */
.L_x_126:
        /* <DEDUP_REMOVED lines=12> */
.L_x_129:
[----:B------:R-:W-:Y:S05]  /*5b50*/  BSYNC B1 ;  /* 0x0000000000017941 */ /* 0x000fea0003800000 */
.L_x_128:
        /* <DEDUP_REMOVED lines=12> */
.L_x_131:
[----:B------:R-:W-:Y:S05]  /*5c20*/  BSYNC B1 ;  /* 0x0000000000017941 */ /* 0x000fea0003800000 */
.L_x_130:
        /* <DEDUP_REMOVED lines=12> */
.L_x_133:
[----:B------:R-:W-:Y:S05]  /*5cf0*/  BSYNC B1 ;  /* 0x0000000000017941 */ /* 0x000fea0003800000 */
.L_x_132:
        /* <DEDUP_REMOVED lines=12> */
.L_x_135:
[----:B------:R-:W-:Y:S05]  /*5dc0*/  BSYNC B1 ;  /* 0x0000000000017941 */ /* 0x000fea0003800000 */
.L_x_134:
        /* <DEDUP_REMOVED lines=12> */
.L_x_137:
[----:B------:R-:W-:Y:S05]  /*5e90*/  BSYNC B1 ;  /* 0x0000000000017941 */ /* 0x000fea0003800000 */
.L_x_136:
        /* <DEDUP_REMOVED lines=12> */
.L_x_139:
[----:B------:R-:W-:Y:S05]  /*5f60*/  BSYNC B1 ;  /* 0x0000000000017941 */ /* 0x000fea0003800000 */
.L_x_138:
        /* <DEDUP_REMOVED lines=12> */
.L_x_141:
[----:B------:R-:W-:Y:S05]  /*6030*/  BSYNC B1 ;  /* 0x0000000000017941 */ /* 0x000fea0003800000 */
.L_x_140:
        /* <DEDUP_REMOVED lines=12> */
.L_x_143:
[----:B------:R-:W-:Y:S05]  /*6100*/  BSYNC B1 ;  /* 0x0000000000017941 */ /* 0x000fea0003800000 */
.L_x_142:
        /* <DEDUP_REMOVED lines=12> */
.L_x_145:
[----:B------:R-:W-:Y:S05]  /*61d0*/  BSYNC B1 ;  /* 0x0000000000017941 */ /* 0x000fea0003800000 */
.L_x_144:
        /* <DEDUP_REMOVED lines=12> */
.L_x_147:
[----:B------:R-:W-:Y:S05]  /*62a0*/  BSYNC B1 ;  /* 0x0000000000017941 */ /* 0x000fea0003800000 */
.L_x_146:
        /* <DEDUP_REMOVED lines=12> */
.L_x_149:
[----:B------:R-:W-:Y:S05]  /*6370*/  BSYNC B1 ;  /* 0x0000000000017941 */ /* 0x000fea0003800000 */
.L_x_148:
        /* <DEDUP_REMOVED lines=12> */
.L_x_151:
[----:B------:R-:W-:Y:S05]  /*6440*/  BSYNC B1 ;  /* 0x0000000000017941 */ /* 0x000fea0003800000 */
.L_x_150:
        /* <DEDUP_REMOVED lines=12> */
.L_x_153:
[----:B------:R-:W-:Y:S05]  /*6510*/  BSYNC B1 ;  /* 0x0000000000017941 */ /* 0x000fea0003800000 */
.L_x_152:
        /* <DEDUP_REMOVED lines=12> */
.L_x_155:
[----:B------:R-:W-:Y:S05]  /*65e0*/  BSYNC B1 ;  /* 0x0000000000017941 */ /* 0x000fea0003800000 */
.L_x_154:
        /* <DEDUP_REMOVED lines=12> */
.L_x_157:
[----:B------:R-:W-:Y:S05]  /*66b0*/  BSYNC B1 ;  /* 0x0000000000017941 */ /* 0x000fea0003800000 */
.L_x_156:
        /* <DEDUP_REMOVED lines=12> */
.L_x_159:
[----:B------:R-:W-:Y:S05]  /*6780*/  BSYNC B1 ;  /* 0x0000000000017941 */ /* 0x000fea0003800000 */
.L_x_158:
        /* <DEDUP_REMOVED lines=12> */
.L_x_161:
[----:B------:R-:W-:Y:S05]  /*6850*/  BSYNC B1 ;  /* 0x0000000000017941 */ /* 0x000fea0003800000 */
.L_x_160:
        /* <DEDUP_REMOVED lines=12> */
.L_x_163:
[----:B------:R-:W-:Y:S05]  /*6920*/  BSYNC B1 ;  /* 0x0000000000017941 */ /* 0x000fea0003800000 */
.L_x_162:
[----:B-----5:R-:W-:Y:S01]  /*6930*/  LOP3.LUT R26, R26, 0xff, RZ, 0xc0, !PT ;  /* 0x000000ff1a1a7812 */ /* 0x020fe200078ec0ff */
[----:B------:R-:W-:Y:S01]  /*6940*/  BSSY B1, `(.L_x_164) ;  /* 0x000000b000017945 */ /* 0x000fe20003800000 */
[----:B------:R-:W-:Y:S02]  /*6950*/  ISETP.LT.OR P1, PT, R6, 0x7a, !P1 ;  /* 0x0000007a0600780c */ /* 0x000fe40004f21670 */
[----:B------:R-:W-:-:S05]  /*6960*/  F2FP.F16.E5M2.UNPACK_B R26, R26 ;  /* 0x0000001aff1a723e */ /* 0x000fca00020004ff */
[----:B------:R-:W-:-:S05]  /*6970*/  HADD2.F32 R26, -RZ, R26.H0_H0 ;  /* 0x2000001aff1a7230 */ /* 0x000fca0000004100 */
[----:B------:R-:W-:-:S04]  /*6980*/  FMUL R26, R26, R15 ;  /* 0x0000000f1a1a7220 */ /* 0x000fc80000400000 */
[----:B------:R-:W-:Y:S01]  /*6990*/  FFMA R26, R17, R11, R26 ;  /* 0x0000000b111a7223 */ /* 0x000fe2000000001a */
[----:B------:R-:W-:-:S04]  /*69a0*/  PRMT R17, RZ, 0x7610, R17 ;  /* 0x00007610ff117816 */ /* 0x000fc80000000011 */
[----:B----4-:R-:W-:-:S05]  /*69b0*/  F2FP.SATFINITE.E5M2.F32.PACK_AB_MERGE_C R27, RZ, R26, RZ ;  /* 0x0000001aff1b723e */ /* 0x010fca00048060ff */
[----:B------:R4:W-:Y:S01]  /*69c0*/  @!P5 STG.E.U8 desc[UR14][R20.64+0x78], R27 ;  /* 0x0000781b1400d986 */ /* 0x0009e2000c10110e */
[----:B------:R-:W-:Y:S05]  /*69d0*/  @P1 BRA `(.L_x_165) ;  /* 0x0000000000041947 */ /* 0x000fea0003800000 */
[----:B------:R0:W5:Y:S02]  /*69e0*/  LDG.E.U8 R17, desc[UR14][R4.64+0x79] ;  /* 0x0000790e04117981 */ /* 0x000164000c1e1100 */
.L_x_165:
[----:B------:R-:W-:Y:S05]  /*69f0*/  BSYNC B1 ;  /* 0x0000000000017941 */ /* 0x000fea0003800000 */
.L_x_164:
[----:B-----5:R-:W-:Y:S01]  /*6a00*/  LOP3.LUT R17, R17, 0xff, RZ, 0xc0, !PT ;  /* 0x000000ff11117812 */ /* 0x020fe200078ec0ff */
[----:B------:R-:W-:Y:S01]  /*6a10*/  BSSY B1, `(.L_x_166) ;  /* 0x000000b000017945 */ /* 0x000fe20003800000 */
[----:B------:R-:W-:Y:S02]  /*6a20*/  ISETP.LT.OR P4, PT, R6, 0x79, !P2 ;  /* 0x000000790600780c */ /* 0x000fe40005781670 */
[----:B------:R-:W-:-:S05]  /*6a30*/  F2FP.F16.E5M2.UNPACK_B R17, R17 ;  /* 0x00000011ff11723e */ /* 0x000fca00020004ff */
[----:B0-2---:R-:W-:-:S05]  /*6a40*/  HADD2.F32 R4, -RZ, R17.H0_H0 ;  /* 0x20000011ff047230 */ /* 0x005fca0000004100 */
[----:B------:R-:W-:Y:S01]  /*6a50*/  FMUL R5, R4, R15 ;  /* 0x0000000f04057220 */ /* 0x000fe20000400000 */
[----:B------:R-:W-:-:S03]  /*6a60*/  PRMT R4, RZ, 0x7610, R4 ;  /* 0x00007610ff047816 */ /* 0x000fc60000000004 */
[----:B------:R-:W-:-:S05]  /*6a70*/  FFMA R5, R22, R11, R5 ;  /* 0x0000000b16057223 */ /* 0x000fca0000000005 */
[----:B------:R-:W-:-:S05]  /*6a80*/  F2FP.SATFINITE.E5M2.F32.PACK_AB_MERGE_C R5, RZ, R5, RZ ;  /* 0x00000005ff05723e */ /* 0x000fca00048060ff */
[----:B------:R0:W-:Y:S01]  /*6a90*/  @!P1 STG.E.U8 desc[UR14][R20.64+0x79], R5 ;  /* 0x0000790514009986 */ /* 0x0001e2000c10110e */
[----:B------:R-:W-:Y:S05]  /*6aa0*/  @P4 BRA `(.L_x_167) ;  /* 0x0000000000044947 */ /* 0x000fea0003800000 */
[----:B------:R2:W5:Y:S02]  /*6ab0*/  LDG.E.U8 R4, desc[UR14][R24.64+0x78] ;  /* 0x0000780e18047981 */ /* 0x000564000c1e1100 */
.L_x_167:
[----:B------:R-:W-:Y:S05]  /*6ac0*/  BSYNC B1 ;  /* 0x0000000000017941 */ /* 0x000fea0003800000 */
.L_x_166:
[----:B-----5:R-:W-:Y:S01]  /*6ad0*/  LOP3.LUT R4, R4, 0xff, RZ, 0xc0, !PT ;  /* 0x000000ff04047812 */ /* 0x020fe200078ec0ff */
[----:B------:R-:W-:Y:S01]  /*6ae0*/  BSSY B1, `(.L_x_168) ;  /* 0x000000b000017945 */ /* 0x000fe20003800000 */
[----:B------:R-:W-:Y:S02]  /*6af0*/  ISETP.LT.OR P2, PT, R6, 0x7a, !P2 ;  /* 0x0000007a0600780c */ /* 0x000fe40005741670 */
[----:B------:R-:W-:-:S05]  /*6b00*/  F2FP.F16.E5M2.UNPACK_B R4, R4 ;  /* 0x00000004ff04723e */ /* 0x000fca00020004ff */
[----:B------:R-:W-:-:S05]  /*6b10*/  HADD2.F32 R4, -RZ, R4.H0_H0 ;  /* 0x20000004ff047230 */ /* 0x000fca0000004100 */
[----:B------:R-:W-:-:S04]  /*6b20*/  FMUL R4, R4, R15 ;  /* 0x0000000f04047220 */ /* 0x000fc80000400000 */
[----:B------:R-:W-:-:S05]  /*6b30*/  FFMA R4, R23, R11, R4 ;  /* 0x0000000b17047223 */ /* 0x000fca0000000004 */
[----:B0-----:R-:W-:Y:S02]  /*6b40*/  F2FP.SATFINITE.E5M2.F32.PACK_AB_MERGE_C R5, RZ, R4, RZ ;  /* 0x00000004ff05723e */ /* 0x001fe400048060ff */
[----:B------:R-:W-:-:S03]  /*6b50*/  PRMT R4, RZ, 0x7610, R4 ;  /* 0x00007610ff047816 */ /* 0x000fc60000000004 */
[----:B------:R0:W-:Y:S01]  /*6b60*/  @!P4 STG.E.U8 desc[UR14][R18.64+0x78], R5 ;  /* 0x000078051200c986 */ /* 0x0001e2000c10110e */
[----:B------:R-:W-:Y:S05]  /*6b70*/  @P2 BRA `(.L_x_169) ;  /* 0x0000000000042947 */ /* 0x000fea0003800000 */
[----:B------:R0:W5:Y:S02]  /*6b80*/  LDG.E.U8 R4, desc[UR14][R24.64+0x79] ;  /* 0x0000790e18047981 */ /* 0x000164000c1e1100 */
.L_x_169:
[----:B------:R-:W-:Y:S05]  /*6b90*/  BSYNC B1 ;  /* 0x0000000000017941 */ /* 0x000fea0003800000 */
.L_x_168:
[----:B------:R-:W-:Y:S05]  /*6ba0*/  @P2 BRA `(.L_x_170) ;  /* 0x0000001000282947 */ /* 0x000fea0003800000 */
[----:B-----5:R-:W-:-:S04]  /*6bb0*/  LOP3.LUT R4, R4, 0xff, RZ, 0xc0, !PT ;  /* 0x000000ff04047812 */ /* 0x020fc800078ec0ff */
[----:B------:R-:W-:-:S05]  /*6bc0*/  F2FP.F16.E5M2.UNPACK_B R4, R4 ;  /* 0x00000004ff04723e */ /* 0x000fca00020004ff */
[----:B------:R-:W-:-:S05]  /*6bd0*/  HADD2.F32 R4, -RZ, R4.H0_H0 ;  /* 0x20000004ff047230 */ /* 0x000fca0000004100 */
[----:B0-----:R-:W-:-:S04]  /*6be0*/  FMUL R5, R4, R15 ;  /* 0x0000000f04057220 */ /* 0x001fc80000400000 */
[----:B------:R-:W-:-:S05]  /*6bf0*/  FFMA R5, R88, R11, R5 ;  /* 0x0000000b58057223 */ /* 0x000fca0000000005 */
[----:B------:R-:W-:-:S05]  /*6c00*/  F2FP.SATFINITE.E5M2.F32.PACK_AB_MERGE_C R5, RZ, R5, RZ ;  /* 0x00000005ff05723e */ /* 0x000fca00048060ff */
[----:B------:R0:W-:Y:S01]  /*6c10*/  STG.E.U8 desc[UR14][R18.64+0x79], R5 ;  /* 0x0000790512007986 */ /* 0x0001e2000c10110e */
[----:B------:R-:W-:Y:S05]  /*6c20*/  BRA `(.L_x_170) ;  /* 0x0000001000087947 */ /* 0x000fea0003800000 */
.L_x_41:
[----:B------:R-:W-:Y:S01]  /*6c30*/  ISETP.GE.AND P2, PT, R31, 0x1, PT ;  /* 0x000000011f00780c */ /* 0x000fe20003f46270 */
[-C--:B------:R-:W-:Y:S01]  /*6c40*/  FMUL R147, R147, R11.reuse ;  /* 0x0000000b93937220 */ /* 0x080fe20000400000 */
[-C--:B------:R-:W-:Y:S01]  /*6c50*/  FMUL R148, R148, R11.reuse ;  /* 0x0000000b94947220 */ /* 0x080fe20000400000 */
[----:B------:R-:W-:Y:S01]  /*6c60*/  ISETP.GE.AND P1, PT, R31, 0x9, PT ;  /* 0x000000091f00780c */ /* 0x000fe20003f26270 */
[-C--:B------:R-:W-:Y:S01]  /*6c70*/  FMUL R146, R146, R11.reuse ;  /* 0x0000000b92927220 */ /* 0x080fe20000400000 */
[C---:B------:R-:W-:Y:S01]  /*6c80*/  ISETP.LT.OR P5, PT, R6.reuse, 0x1, !P2 ;  /* 0x000000010600780c */ /* 0x040fe200057a1670 */
[-C--:B------:R-:W-:Y:S01]  /*6c90*/  FMUL R145, R145, R11.reuse ;  /* 0x0000000b91917220 */ /* 0x080fe20000400000 */
[----:B------:R-:W-:Y:S01]  /*6ca0*/  ISETP.LT.OR P4, PT, R6, 0x2, !P2 ;  /* 0x000000020600780c */ /* 0x000fe20005781670 */
[----:B------:R-:W-:Y:S01]  /*6cb0*/  FMUL R143, R143, R11 ;  /* 0x0000000b8f8f7220 */ /* 0x000fe20000400000 */
[----:B------:R-:W-:Y:S01]  /*6cc0*/  F2FP.SATFINITE.E5M2.F32.PACK_AB_MERGE_C R147, RZ, R147, RZ ;  /* 0x00000093ff93723e */ /* 0x000fe200048060ff */
[-C--:B------:R-:W-:Y:S01]  /*6cd0*/  FMUL R144, R144, R11.reuse ;  /* 0x0000000b90907220 */ /* 0x080fe20000400000 */
[----:B------:R-:W-:Y:S01]  /*6ce0*/  F2FP.SATFINITE.E5M2.F32.PACK_AB_MERGE_C R5, RZ, R148, RZ ;  /* 0x00000094ff05723e */ /* 0x000fe200048060ff */
[-C--:B------:R-:W-:Y:S01]  /*6cf0*/  FMUL R141, R141, R11.reuse ;  /* 0x0000000b8d8d7220 */ /* 0x080fe20000400000 */
[----:B------:R-:W-:Y:S01]  /*6d00*/  ISETP.LT.OR P6, PT, R6, 0x9, !P2 ;  /* 0x000000090600780c */ /* 0x000fe200057c1670 */
[-C--:B------:R-:W-:Y:S01]  /*6d10*/  FMUL R142, R142, R11.reuse ;  /* 0x0000000b8e8e7220 */ /* 0x080fe20000400000 */
[----:B------:R-:W-:Y:S01]  /*6d20*/  F2FP.SATFINITE.E5M2.F32.PACK_AB_MERGE_C R25, RZ, R146, RZ ;  /* 0x00000092ff19723e */ /* 0x000fe200048060ff */
[----:B------:R-:W-:Y:S01]  /*6d30*/  FMUL R140, R140, R11 ;  /* 0x0000000b8c8c7220 */ /* 0x000fe20000400000 */
[----:B------:R-:W-:Y:S01]  /*6d40*/  F2FP.SATFINITE.E5M2.F32.PACK_AB_MERGE_C R145, RZ, R145, RZ ;  /* 0x00000091ff91723e */ /* 0x000fe200048060ff */
[----:B------:R-:W-:Y:S01]  /*6d50*/  @!P5 STG.E.U8 desc[UR14][R20.64], R147 ;  /* 0x000000931400d986 */ /* 0x000fe2000c10110e */
[C---:B------:R-:W-:Y:S01]  /*6d60*/  ISETP.LT.OR P5, PT, R6.reuse, 0x2, !P1 ;  /* 0x000000020600780c */ /* 0x040fe20004fa1670 */
[----:B------:R-:W-:Y:S01]  /*6d70*/  FMUL R139, R139, R11 ;  /* 0x0000000b8b8b7220 */ /* 0x000fe20000400000 */
[----:B------:R-:W-:Y:S01]  /*6d80*/  F2FP.SATFINITE.E5M2.F32.PACK_AB_MERGE_C R143, RZ, R143, RZ ;  /* 0x0000008fff8f723e */ /* 0x000fe200048060ff */
[----:B------:R0:W-:Y:S01]  /*6d90*/  @!P4 STG.E.U8 desc[UR14][R20.64+0x1], R5 ;  /* 0x000001051400c986 */ /* 0x0001e2000c10110e */
[----:B------:R-:W-:Y:S01]  /*6da0*/  ISETP.LT.OR P4, PT, R6, 0x1, !P1 ;  /* 0x000000010600780c */ /* 0x000fe20004f81670 */
[----:B------:R-:W-:Y:S01]  /*6db0*/  FMUL R137, R137, R11 ;  /* 0x0000000b89897220 */ /* 0x000fe20000400000 */
[----:B------:R-:W-:Y:S01]  /*6dc0*/  F2FP.SATFINITE.E5M2.F32.PACK_AB_MERGE_C R141, RZ, R141, RZ ;  /* 0x0000008dff8d723e */ /* 0x000fe200048060ff */
[-C--:B------:R-:W-:Y:S01]  /*6dd0*/  FMUL R138, R138, R11.reuse ;  /* 0x0000000b8a8a7220 */ /* 0x080fe20000400000 */
[----:B------:R-:W-:Y:S01]  /*6de0*/  F2FP.SATFINITE.E5M2.F32.PACK_AB_MERGE_C R27, RZ, R142, RZ ;  /* 0x0000008eff1b723e */ /* 0x000fe200048060ff */
[----:B------:R-:W-:Y:S01]  /*6df0*/  FMUL R135, R135, R11 ;  /* 0x0000000b87877220 */ /* 0x000fe20000400000 */
[----:B------:R-:W-:Y:S01]  /*6e00*/  F2FP.SATFINITE.E5M2.F32.PACK_AB_MERGE_C R139, RZ, R139, RZ ;  /* 0x0000008bff8b723e */ /* 0x000fe200048060ff */
[----:B------:R-:W-:Y:S01]  /*6e10*/  FMUL R136, R136, R11 ;  /* 0x0000000b88887220 */ /* 0x000fe20000400000 */
[----:B------:R-:W-:Y:S01]  /*6e20*/  F2FP.SATFINITE.E5M2.F32.PACK_AB_MERGE_C R137, RZ, R137, RZ ;  /* 0x00000089ff89723e */ /* 0x000fe200048060ff */
[----:B------:R1:W-:Y:S01]  /*6e30*/  @!P5 STG.E.U8 desc[UR14][R18.64+0x1], R25 ;  /* 0x000001191200d986 */ /* 0x0003e2000c10110e */
[----:B------:R-:W-:Y:S01]  /*6e40*/  ISETP.LT.OR P5, PT, R6, 0xa, !P2 ;  /* 0x0000000a0600780c */ /* 0x000fe200057a1670 */
[-C--:B------:R-:W-:Y:S01]  /*6e50*/  FMUL R134, R134, R11.reuse ;  /* 0x0000000b86867220 */ /* 0x080fe20000400000 */
[----:B0-----:R-:W-:Y:S01]  /*6e60*/  F2FP.SATFINITE.E5M2.F32.PACK_AB_MERGE_C R5, RZ, R144, RZ ;  /* 0x00000090ff05723e */ /* 0x001fe200048060ff */
[----:B------:R-:W-:Y:S01]  /*6e70*/  @!P4 STG.E.U8 desc[UR14][R18.64], R145 ;  /* 0x000000911200c986 */ /* 0x000fe2000c10110e */
[C---:B------:R-:W-:Y:S01]  /*6e80*/  ISETP.LT.OR P4, PT, R6.reuse, 0x9, !P1 ;  /* 0x000000090600780c */ /* 0x040fe20004f81670 */
[----:B------:R-:W-:Y:S01]  /*6e90*/  FMUL R133, R133, R11 ;  /* 0x0000000b85857220 */ /* 0x000fe20000400000 */
[----:B------:R-:W-:Y:S01]  /*6ea0*/  F2FP.SATFINITE.E5M2.F32.PACK_AB_MERGE_C R135, RZ, R135, RZ ;  /* 0x00000087ff87723e */ /* 0x000fe200048060ff */
[----:B------:R-:W-:Y:S01]  /*6eb0*/  @!P6 STG.E.U8 desc[UR14][R20.64+0x8], R143 ;  /* 0x0000088f1400e986 */ /* 0x000fe2000c10110e */
[----:B------:R-:W-:Y:S01]  /*6ec0*/  ISETP.LT.OR P6, PT, R6, 0xa, !P1 ;  /* 0x0000000a0600780c */ /* 0x000fe20004fc1670 */
[----:B------:R-:W-:Y:S01]  /*6ed0*/  FMUL R131, R131, R11 ;  /* 0x0000000b83837220 */ /* 0x000fe20000400000 */
[----:B------:R-:W-:Y:S01]  /*6ee0*/  F2FP.SATFINITE.E5M2.F32.PACK_AB_MERGE_C R133, RZ, R133, RZ ;  /* 0x00000085ff85723e */ /* 0x000fe200048060ff */
[-C--:B------:R-:W-:Y:S01]  /*6ef0*/  FMUL R132, R132, R11.reuse ;  /* 0x0000000b84847220 */ /* 0x080fe20000400000 */
[----:B-1----:R-:W-:Y:S01]  /*6f00*/  F2FP.SATFINITE.E5M2.F32.PACK_AB_MERGE_C R25, RZ, R140, RZ ;  /* 0x0000008cff19723e */ /* 0x002fe200048060ff */
[----:B------:R0:W-:Y:S01]  /*6f10*/  @!P5 STG.E.U8 desc[UR14][R20.64+0x9], R5 ;  /* 0x000009051400d986 */ /* 0x0001e2000c10110e */
[C---:B------:R-:W-:Y:S01]  /*6f20*/  ISETP.LT.OR P5, PT, R6.reuse, 0x12, !P2 ;  /* 0x000000120600780c */ /* 0x040fe200057a1670 */
[----:B------:R-:W-:Y:S01]  /*6f30*/  FMUL R129, R129, R11 ;  /* 0x0000000b81817220 */ /* 0x000fe20000400000 */
[----:B------:R-:W-:Y:S01]  /*6f40*/  F2FP.SATFINITE.E5M2.F32.PACK_AB_MERGE_C R131, RZ, R131, RZ ;  /* 0x00000083ff83723e */ /* 0x000fe200048060ff */
[----:B------:R-:W-:Y:S01]  /*6f50*/  @!P4 STG.E.U8 desc[UR14][R18.64+0x8], R141 ;  /* 0x0000088d1200c986 */ /* 0x000fe2000c10110e */
[----:B------:R-:W-:Y:S01]  /*6f60*/  ISETP.LT.OR P4, PT, R6, 0x11, !P2 ;  /* 0x000000110600780c */ /* 0x000fe20005781670 */
[----:B------:R-:W-:Y:S01]  /*6f70*/  FMUL R130, R130, R11 ;  /* 0x0000000b82827220 */ /* 0x000fe20000400000 */
[----:B------:R-:W-:Y:S01]  /*6f80*/  F2FP.SATFINITE.E5M2.F32.PACK_AB_MERGE_C R129, RZ, R129, RZ ;  /* 0x00000081ff81723e */ /* 0x000fe200048060ff */
[----:B------:R1:W-:Y:S01]  /*6f90*/  @!P6 STG.E.U8 desc[UR14][R18.64+0x9], R27 ;  /* 0x0000091b1200e986 */ /* 0x0003e2000c10110e */
[----:B------:R-:W-:Y:S01]  /*6fa0*/  ISETP.LT.OR P6, PT, R6, 0x11, !P1 ;  /* 0x000000110600780c */ /* 0x000fe20004fc1670 */
[-C--:B------:R-:W-:Y:S01]  /*6fb0*/  FMUL R128, R128, R11.reuse ;  /* 0x0000000b80807220 */ /* 0x080fe20000400000 */
[-C--:B------:R-:W-:Y:S01]  /*6fc0*/  FMUL R127, R127, R11.reuse ;  /* 0x0000000b7f7f7220 */ /* 0x080fe20000400000 */
[----:B0-----:R-:W-:Y:S01]  /*6fd0*/  F2FP.SATFINITE.E5M2.F32.PACK_AB_MERGE_C R5, RZ, R138, RZ ;  /* 0x0000008aff05723e */ /* 0x001fe200048060ff */
[-C--:B------:R-:W-:Y:S01]  /*6fe0*/  FMUL R125, R125, R11.reuse ;  /* 0x0000000b7d7d7220 */ /* 0x080fe20000400000 */
[----:B------:R0:W-:Y:S01]  /*6ff0*/  @!P5 STG.E.U8 desc[UR14][R20.64+0x11], R25 ;  /* 0x000011191400d986 */ /* 0x0001e2000c10110e */
[----:B------:R-:W-:Y:S01]  /*7000*/  ISETP.LT.OR P5, PT, R6, 0x12, !P1 ;  /* 0x000000120600780c */ /* 0x000fe20004fa1670 */
[----:B------:R-:W-:Y:S01]  /*7010*/  FMUL R126, R126, R11 ;  /* 0x0000000b7e7e7220 */ /* 0x000fe20000400000 */
[----:B------:R-:W-:Y:S01]  /*7020*/  F2FP.SATFINITE.E5M2.F32.PACK_AB_MERGE_C R127, RZ, R127, RZ ;  /* 0x0000007fff7f723e */ /* 0x000fe200048060ff */
[----:B------:R-:W-:Y:S01]  /*7030*/  @!P4 STG.E.U8 desc[UR14][R20.64+0x10], R139 ;  /* 0x0000108b1400c986 */ /* 0x000fe2000c10110e */
[C---:B------:R-:W-:Y:S01]  /*7040*/  ISETP.LT.OR P4, PT, R6.reuse, 0x19, !P2 ;  /* 0x000000190600780c */ /* 0x040fe20005781670 */
[-C--:B------:R-:W-:Y:S01]  /*7050*/  FMUL R123, R123, R11.reuse ;  /* 0x0000000b7b7b7220 */ /* 0x080fe20000400000 */
[----:B-1----:R-:W-:Y:S01]  /*7060*/  F2FP.SATFINITE.E5M2.F32.PACK_AB_MERGE_C R27, RZ, R136, RZ ;  /* 0x00000088ff1b723e */ /* 0x002fe200048060ff */
[----:B------:R-:W-:Y:S01]  /*7070*/  @!P6 STG.E.U8 desc[UR14][R18.64+0x10], R137 ;  /* 0x000010891200e986 */ /* 0x000fe2000c10110e */
[----:B------:R-:W-:Y:S01]  /*7080*/  ISETP.LT.OR P6, PT, R6, 0x1a, !P2 ;  /* 0x0000001a0600780c */ /* 0x000fe200057c1670 */
[----:B------:R-:W-:Y:S01]  /*7090*/  FMUL R124, R124, R11 ;  /* 0x0000000b7c7c7220 */ /* 0x000fe20000400000 */
[----:B------:R-:W-:Y:S01]  /*70a0*/  F2FP.SATFINITE.E5M2.F32.PACK_AB_MERGE_C R125, RZ, R125, RZ ;  /* 0x0000007dff7d723e */ /* 0x000fe200048060ff */
[-C--:B------:R-:W-:Y:S01]  /*70b0*/  FMUL R122, R122, R11.reuse ;  /* 0x0000000b7a7a7220 */ /* 0x080fe20000400000 */
[----:B0-----:R-:W-:Y:S01]  /*70c0*/  F2FP.SATFINITE.E5M2.F32.PACK_AB_MERGE_C R25, RZ, R134, RZ ;  /* 0x00000086ff19723e */ /* 0x001fe200048060ff */
[----:B------:R0:W-:Y:S01]  /*70d0*/  @!P5 STG.E.U8 desc[UR14][R18.64+0x11], R5 ;  /* 0x000011051200d986 */ /* 0x0001e2000c10110e */
[C---:B------:R-:W-:Y:S01]  /*70e0*/  ISETP.LT.OR P5, PT, R6.reuse, 0x1a, !P1 ;  /* 0x0000001a0600780c */ /* 0x040fe20004fa1670 */
        /* <DEDUP_REMOVED lines=11> */
[----:B0-----:R-:W-:Y:S01]  /*71a0*/  F2FP.SATFINITE.E5M2.F32.PACK_AB_MERGE_C R5, RZ, R132, RZ ;  /* 0x00000084ff05723e */ /* 0x001fe200048060ff */
[----:B------:R0:W-:Y:S01]  /*71b0*/  @!P5 STG.E.U8 desc[UR14][R18.64+0x19], R25 ;  /* 0x000019191200d986 */ /* 0x0001e2000c10110e */
[----:B------:R-:W-:Y:S01]  /*71c0*/  ISETP.LT.OR P5, PT, R6, 0x22, !P2 ;  /* 0x000000220600780c */ /* 0x000fe200057a1670 */
[----:B------:R-:W-:Y:S01]  /*71d0*/  FMUL R118, R118, R11 ;  /* 0x0000000b76767220 */ /* 0x000fe20000400000 */
[----:B------:R-:W-:Y:S01]  /*71e0*/  F2FP.SATFINITE.E5M2.F32.PACK_AB_MERGE_C R117, RZ, R117, RZ ;  /* 0x00000075ff75723e */ /* 0x000fe200048060ff */
[----:B------:R-:W-:Y:S01]  /*71f0*/  @!P4 STG.E.U8 desc[UR14][R18.64+0x18], R133 ;  /* 0x000018851200c986 */ /* 0x000fe2000c10110e */
[----:B------:R-:W-:Y:S01]  /*7200*/  ISETP.LT.OR P4, PT, R6, 0x21, !P1 ;  /* 0x000000210600780c */ /* 0x000fe20004f81670 */
[-C--:B------:R-:W-:Y:S01]  /*7210*/  FMUL R116, R116, R11.reuse ;  /* 0x0000000b74747220 */ /* 0x080fe20000400000 */
[----:B-1----:R-:W-:Y:S01]  /*7220*/  F2FP.SATFINITE.E5M2.F32.PACK_AB_MERGE_C R27, RZ, R130, RZ ;  /* 0x00000082ff1b723e */ /* 0x002fe200048060ff */
[----:B------:R-:W-:Y:S01]  /*7230*/  @!P6 STG.E.U8 desc[UR14][R20.64+0x20], R131 ;  /* 0x000020831400e986 */ /* 0x000fe2000c10110e */
[----:B------:R-:W-:Y:S01]  /*7240*/  ISETP.LT.OR P6, PT, R6, 0x22, !P1 ;  /* 0x000000220600780c */ /* 0x000fe20004fc1670 */
[-C--:B------:R-:W-:Y:S01]  /*7250*/  FMUL R115, R115, R11.reuse ;  /* 0x0000000b73737220 */ /* 0x080fe20000400000 */
[-C--:B------:R-:W-:Y:S01]  /*7260*/  FMUL R113, R113, R11.reuse ;  /* 0x0000000b71717220 */ /* 0x080fe20000400000 */
[----:B0-----:R-:W-:Y:S01]  /*7270*/  F2FP.SATFINITE.E5M2.F32.PACK_AB_MERGE_C R25, RZ, R128, RZ ;  /* 0x00000080ff19723e */ /* 0x001fe200048060ff */
[-C--:B------:R-:W-:Y:S01]  /*7280*/  FMUL R114, R114, R11.reuse ;  /* 0x0000000b72727220 */ /* 0x080fe20000400000 */
        /* <DEDUP_REMOVED lines=33> */
[C---:B------:R-:W-:Y:S01]  /*74a0*/  ISETP.LT.OR P4, PT, R6.reuse, 0x31, !P1 ;  /* 0x000000310600780c */ /* 0x040fe20004f81670 */
[-C--:B------:R-:W-:Y:S01]  /*74b0*/  FMUL R103, R103, R11.reuse ;  /* 0x0000000b67677220 */ /* 0x080fe20000400000 */
[-C--:B------:R-:W-:Y:S01]  /*74c0*/  FMUL R101, R101, R11.reuse ;  /* 0x0000000b65657220 */ /* 0x080fe20000400000 */
        /* <DEDUP_REMOVED lines=15> */
[C---:B------:R-:W-:Y:S01]  /*75c0*/  ISETP.LT.OR P6, PT, R6.reuse, 0x3a, !P1 ;  /* 0x0000003a0600780c */ /* 0x040fe20004fc1670 */
        /* <DEDUP_REMOVED lines=20> */
[-C--:B------:R-:W-:Y:S01]  /*7710*/  FMUL R92, R92, R11.reuse ;  /* 0x0000000b5c5c7220 */ /* 0x080fe20000400000 */
[-C--:B------:R-:W-:Y:S01]  /*7720*/  FMUL R89, R89, R11.reuse ;  /* 0x0000000b59597220 */ /* 0x080fe20000400000 */
        /* <DEDUP_REMOVED lines=19> */
[----:B------:R-:W-:-:S02]  /*7860*/  ISETP.LT.OR P6, PT, R6, 0x51, !P2 ;  /* 0x000000510600780c */ /* 0x000fc400057c1670 */
[----:B------:R-:W-:Y:S02]  /*7870*/  F2FP.SATFINITE.E5M2.F32.PACK_AB_MERGE_C R23, RZ, R23, RZ ;  /* 0x00000017ff17723e */ /* 0x000fe400048060ff */
[----:B0-----:R-:W-:Y:S01]  /*7880*/  F2FP.SATFINITE.E5M2.F32.PACK_AB_MERGE_C R5, RZ, R108, RZ ;  /* 0x0000006cff05723e */ /* 0x001fe200048060ff */
[----:B------:R0:W-:Y:S01]  /*7890*/  @!P5 STG.E.U8 desc[UR14][R18.64+0x49], R25 ;  /* 0x000049191200d986 */ /* 0x0001e2000c10110e */
[----:B------:R-:W-:-:S03]  /*78a0*/  ISETP.LT.OR P5, PT, R6, 0x52, !P2 ;  /* 0x000000520600780c */ /* 0x000fc600057a1670 */
[----:B------:R-:W-:Y:S01]  /*78b0*/  @!P4 STG.E.U8 desc[UR14][R18.64+0x48], R109 ;  /* 0x0000486d1200c986 */ /* 0x000fe2000c10110e */
[C---:B------:R-:W-:Y:S02]  /*78c0*/  ISETP.LT.OR P4, PT, R6.reuse, 0x51, !P1 ;  /* 0x000000510600780c */ /* 0x040fe40004f81670 */
[----:B-1----:R-:W-:Y:S01]  /*78d0*/  F2FP.SATFINITE.E5M2.F32.PACK_AB_MERGE_C R27, RZ, R106, RZ ;  /* 0x0000006aff1b723e */ /* 0x002fe200048060ff */
[----:B------:R-:W-:Y:S01]  /*78e0*/  @!P6 STG.E.U8 desc[UR14][R20.64+0x50], R107 ;  /* 0x0000506b1400e986 */ /* 0x000fe2000c10110e */
[----:B------:R-:W-:Y:S02]  /*78f0*/  ISETP.LT.OR P6, PT, R6, 0x52, !P1 ;  /* 0x000000520600780c */ /* 0x000fe40004fc1670 */
[----:B0-----:R-:W-:-:S03]  /*7900*/  F2FP.SATFINITE.E5M2.F32.PACK_AB_MERGE_C R25, RZ, R104, RZ ;  /* 0x00000068ff19723e */ /* 0x001fc600048060ff */
[----:B------:R0:W-:Y:S01]  /*7910*/  @!P5 STG.E.U8 desc[UR14][R20.64+0x51], R5 ;  /* 0x000051051400d986 */ /* 0x0001e2000c10110e */
[----:B------:R-:W-:-:S03]  /*7920*/  ISETP.LT.OR P5, PT, R6, 0x5a, !P2 ;  /* 0x0000005a0600780c */ /* 0x000fc600057a1670 */
[----:B------:R-:W-:Y:S01]  /*7930*/  @!P4 STG.E.U8 desc[UR14][R18.64+0x50], R105 ;  /* 0x000050691200c986 */ /* 0x000fe2000c10110e */
[----:B------:R-:W-:-:S03]  /*7940*/  ISETP.LT.OR P4, PT, R6, 0x59, !P2 ;  /* 0x000000590600780c */ /* 0x000fc60005781670 */
[----:B------:R1:W-:Y:S01]  /*7950*/  @!P6 STG.E.U8 desc[UR14][R18.64+0x51], R27 ;  /* 0x0000511b1200e986 */ /* 0x0003e2000c10110e */
[----:B------:R-:W-:Y:S02]  /*7960*/  ISETP.LT.OR P6, PT, R6, 0x59, !P1 ;  /* 0x000000590600780c */ /* 0x000fe40004fc1670 */
[----:B0-----:R-:W-:-:S03]  /*7970*/  F2FP.SATFINITE.E5M2.F32.PACK_AB_MERGE_C R5, RZ, R102, RZ ;  /* 0x00000066ff05723e */ /* 0x001fc600048060ff */
        /* <DEDUP_REMOVED lines=31> */
[C---:B------:R-:W-:Y:S02]  /*7b70*/  ISETP.LT.OR P5, PT, R6.reuse, 0x79, !P2 ;  /* 0x000000790600780c */ /* 0x040fe400057a1670 */
[C---:B------:R-:W-:Y:S01]  /*7b80*/  ISETP.LT.OR P2, PT, R6.reuse, 0x7a, !P2 ;  /* 0x0000007a0600780c */ /* 0x040fe20005741670 */
[----:B------:R2:W-:Y:S01]  /*7b90*/  @!P4 STG.E.U8 desc[UR14][R20.64+0x70], R91 ;  /* 0x0000705b1400c986 */ /* 0x0005e2000c10110e */
[C---:B------:R-:W-:Y:S02]  /*7ba0*/  ISETP.LT.OR P4, PT, R6.reuse, 0x72, !P1 ;  /* 0x000000720600780c */ /* 0x040fe40004f81670 */
[----:B-1----:R-:W-:Y:S01]  /*7bb0*/  F2FP.SATFINITE.E5M2.F32.PACK_AB_MERGE_C R27, RZ, R88, RZ ;  /* 0x00000058ff1b723e */ /* 0x002fe200048060ff */
[----:B------:R2:W-:Y:S01]  /*7bc0*/  @!P6 STG.E.U8 desc[UR14][R18.64+0x70], R89 ;  /* 0x000070591200e986 */ /* 0x0005e2000c10110e */
[C---:B------:R-:W-:Y:S02]  /*7bd0*/  ISETP.LT.OR P6, PT, R6.reuse, 0x79, !P1 ;  /* 0x000000790600780c */ /* 0x040fe40004fc1670 */
[----:B------:R-:W-:-:S02]  /*7be0*/  ISETP.LT.OR P1, PT, R6, 0x7a, !P1 ;  /* 0x0000007a0600780c */ /* 0x000fc40004f21670 */
[----:B0-----:R-:W-:-:S05]  /*7bf0*/  F2FP.SATFINITE.E5M2.F32.PACK_AB_MERGE_C R25, RZ, R22, RZ ;  /* 0x00000016ff19723e */ /* 0x001fca00048060ff */
[----:B------:R2:W-:Y:S04]  /*7c00*/  @!P4 STG.E.U8 desc[UR14][R18.64+0x71], R5 ;  /* 0x000071051200c986 */ /* 0x0005e8000c10110e */
[----:B------:R2:W-:Y:S04]  /*7c10*/  @!P5 STG.E.U8 desc[UR14][R20.64+0x78], R17 ;  /* 0x000078111400d986 */ /* 0x0005e8000c10110e */
[----:B------:R2:W-:Y:S04]  /*7c20*/  @!P2 STG.E.U8 desc[UR14][R20.64+0x79], R25 ;  /* 0x000079191400a986 */ /* 0x0005e8000c10110e */
[----:B------:R2:W-:Y:S04]  /*7c30*/  @!P6 STG.E.U8 desc[UR14][R18.64+0x78], R23 ;  /* 0x000078171200e986 */ /* 0x0005e8000c10110e */
[----:B------:R2:W-:Y:S02]  /*7c40*/  @!P1 STG.E.U8 desc[UR14][R18.64+0x79], R27 ;  /* 0x0000791b12009986 */ /* 0x0005e4000c10110e */
.L_x_170:
[----:B------:R-:W-:Y:S05]  /*7c50*/  BSYNC B0 ;  /* 0x0000000000007941 */ /* 0x000fea0003800000 */
.L_x_40:
[C---:B------:R-:W-:Y:S01]  /*7c60*/  LEA R2, P1, R8.reuse, R2, 0x1 ;  /* 0x0000000208027211 */ /* 0x040fe200078208ff */
[----:B------:R-:W-:Y:S01]  /*7c70*/  ULDC.64 UR6, c[0x0][0x650] ;  /* 0x0001940000067ab9 */ /* 0x000fe20000000a00 */
[----:B-----5:R-:W-:Y:S01]  /*7c80*/  IMAD.U32 R4, RZ, RZ, UR12 ;  /* 0x0000000cff047e24 */ /* 0x020fe2000f8e00ff */
[----:B--2---:R-:W-:Y:S01]  /*7c90*/  PRMT R17, RZ, 0x7610, R17 ;  /* 0x00007610ff117816 */ /* 0x004fe20000000011 */
[----:B------:R-:W-:Y:S01]  /*7ca0*/  IMAD.MOV.U32 R6, RZ, RZ, -0x1 ;  /* 0xffffffffff067424 */ /* 0x000fe200078e00ff */
[----:B------:R-:W-:Y:S01]  /*7cb0*/  LEA.HI.X R3, R8, R3, R0, 0x1, P1 ;  /* 0x0000000308037211 */ /* 0x000fe200008f0c00 */
[----:B------:R2:W-:Y:S01]  /*7cc0*/  SYNCS.ARRIVE.TRANS64.A1T0 RZ, [R4+UR22], RZ ;  /* 0x000000ff04ff79a7 */ /* 0x0005e20008100016 */
[----:B------:R-:W-:Y:S01]  /*7cd0*/  ISETP.GE.U32.AND P1, PT, R2, UR6, PT ;  /* 0x0000000602007c0c */ /* 0x000fe2000bf26070 */
[----:B0-----:R-:W-:-:S03]  /*7ce0*/  IMAD.MOV.U32 R5, RZ, RZ, -0x1 ;  /* 0xffffffffff057424 */ /* 0x001fc600078e00ff */
[----:B------:R-:W-:Y:S01]  /*7cf0*/  ISETP.GE.U32.AND.EX P1, PT, R3, UR7, PT, P1 ;  /* 0x0000000703007c0c */ /* 0x000fe2000bf26110 */
[----:B--2---:R-:W-:-:S12]  /*7d00*/  IMAD.MOV.U32 R4, RZ, RZ, -0x1 ;  /* 0xffffffffff047424 */ /* 0x004fd800078e00ff */
[----:B------:R-:W-:Y:S05]  /*7d10*/  @P1 BRA `(.L_x_171) ;  /* 0x0000000400601947 */ /* 0x000fea0003800000 */
[----:B------:R-:W0:Y:S01]  /*7d20*/  S2R R28, SR_CTAID.X ;  /* 0x00000000001c7919 */ /* 0x000e220000002500 */
[----:B------:R-:W2:Y:S01]  /*7d30*/  LDC.64 R22, c[0x0][0x628] ;  /* 0x00018a00ff167b82 */ /* 0x000ea20000000a00 */
[----:B------:R-:W-:Y:S01]  /*7d40*/  ULDC UR6, c[0x0][0x150] ;  /* 0x0000540000067ab9 */ /* 0x000fe20000000800 */
[----:B-1--4-:R-:W-:Y:S01]  /*7d50*/  IMAD.MOV.U32 R20, RZ, RZ, R2 ;  /* 0x000000ffff147224 */ /* 0x012fe200078e0002 */
[----:B------:R-:W1:Y:S01]  /*7d60*/  S2R R30, SR_CTAID.Y ;  /* 0x00000000001e7919 */ /* 0x000e620000002600 */
[----:B------:R-:W-:-:S04]  /*7d70*/  IMAD.MOV.U32 R21, RZ, RZ, R3 ;  /* 0x000000ffff157224 */ /* 0x000fc800078e0003 */
[----:B------:R-:W4:Y:S08]  /*7d80*/  LDC R31, c[0x0][0x144] ;  /* 0x00005100ff1f7b82 */ /* 0x000f300000000800 */
[----:B------:R-:W1:Y:S08]  /*7d90*/  LDC R6, c[0x0][0x630] ;  /* 0x00018c00ff067b82 */ /* 0x000e700000000800 */
[----:B------:R-:W1:Y:S01]  /*7da0*/  LDC.64 R26, c[0x0][0x620] ;  /* 0x00018800ff1a7b82 */ /* 0x000e620000000a00 */
[----:B--2---:R-:W-:-:S04]  /*7db0*/  ISETP.NE.U32.AND P1, PT, R22, RZ, PT ;  /* 0x000000ff1600720c */ /* 0x004fc80003f25070 */
[----:B------:R-:W-:Y:S02]  /*7dc0*/  ISETP.NE.AND.EX P1, PT, R23, RZ, PT, P1 ;  /* 0x000000ff1700720c */ /* 0x000fe40003f25310 */
[----:B0-----:R-:W-:-:S05]  /*7dd0*/  I2FP.F32.U32 R4, R28 ;  /* 0x0000001c00047245 */ /* 0x001fca0000201000 */
[----:B------:R-:W-:-:S04]  /*7de0*/  FMUL R4, R4, UR6 ;  /* 0x0000000604047c20 */ /* 0x000fc80008400000 */
[----:B------:R0:W2:Y:S02]  /*7df0*/  F2I.U32.TRUNC.NTZ R29, R4 ;  /* 0x00000004001d7305 */ /* 0x0000a4000020f000 */
[----:B----4-:R-:W-:Y:S05]  /*7e00*/  @!P1 BRA `(.L_x_172) ;  /* 0x0000000000289947 */ /* 0x010fea0003800000 */
[----:B------:R-:W4:Y:S02]  /*7e10*/  LDC R5, c[0x0][0x634] ;  /* 0x00018d00ff057b82 */ /* 0x000f240000000800 */
[----:B----4-:R-:W-:-:S05]  /*7e20*/  IADD3 R17, P1, R2, R5, RZ ;  /* 0x0000000502117210 */ /* 0x010fca0007f3e0ff */
[----:B---3--:R-:W-:-:S04]  /*7e30*/  IMAD.X R25, RZ, RZ, R3, P1 ;  /* 0x000000ffff197224 */ /* 0x008fc800008e0603 */
[----:B0-----:R-:W-:-:S04]  /*7e40*/  IMAD.WIDE.U32 R4, R25, R22, RZ ;  /* 0x0000001619047225 */ /* 0x001fc800078e00ff */
[----:B------:R-:W-:-:S04]  /*7e50*/  IMAD.WIDE.U32 R18, P1, R17, R23, R4 ;  /* 0x0000001711127225 */ /* 0x000fc80007820004 */
[----:B------:R-:W-:-:S04]  /*7e60*/  IMAD.WIDE.U32 R4, R17, R22, RZ ;  /* 0x0000001611047225 */ /* 0x000fc800078e00ff */
[----:B------:R-:W-:Y:S01]  /*7e70*/  IMAD.X R21, RZ, RZ, RZ, P1 ;  /* 0x000000ffff157224 */ /* 0x000fe200008e06ff */
[----:B------:R-:W-:Y:S01]  /*7e80*/  IADD3 RZ, P1, R5, R18, RZ ;  /* 0x0000001205ff7210 */ /* 0x000fe20007f3e0ff */
[----:B------:R-:W-:-:S04]  /*7e90*/  IMAD.MOV.U32 R20, RZ, RZ, R19 ;  /* 0x000000ffff147224 */ /* 0x000fc800078e0013 */
[----:B------:R-:W-:-:S08]  /*7ea0*/  IMAD.WIDE.U32.X R20, R25, R23, R20, P1 ;  /* 0x0000001719147225 */ /* 0x000fd000008e0414 */
.L_x_172:
[----:B------:R-:W4:Y:S01]  /*7eb0*/  LDC.64 R34, c[0x0][0x640] ;  /* 0x00019000ff227b82 */ /* 0x000f220000000a00 */
[-C--:B-1-3--:R-:W-:Y:S01]  /*7ec0*/  SHF.R.U64 R24, R20, R6.reuse, R21 ;  /* 0x0000000614187219 */ /* 0x08afe20000001215 */
[----:B--2---:R-:W-:Y:S01]  /*7ed0*/  IMAD.MOV R29, RZ, RZ, -R29 ;  /* 0x000000ffff1d7224 */ /* 0x004fe200078e0a1d */
[----:B0-----:R-:W-:Y:S01]  /*7ee0*/  SHF.R.U32.HI R4, RZ, R6, R21 ;  /* 0x00000006ff047219 */ /* 0x001fe20000011615 */
[----:B------:R-:W-:Y:S01]  /*7ef0*/  ULDC UR6, c[0x0][0x154] ;  /* 0x0000550000067ab9 */ /* 0x000fe20000000800 */
[----:B------:R-:W-:Y:S01]  /*7f00*/  IADD3 R17, P1, RZ, -R24, RZ ;  /* 0x80000018ff117210 */ /* 0x000fe20007f3e0ff */
[----:B------:R-:W-:Y:S02]  /*7f10*/  IMAD R29, R31, R29, R28 ;  /* 0x0000001d1f1d7224 */ /* 0x000fe400078e021c */
[----:B------:R-:W0:Y:S01]  /*7f20*/  LDC R18, c[0x0][0x618] ;  /* 0x00018600ff127b82 */ /* 0x000e220000000800 */
[----:B------:R-:W-:Y:S02]  /*7f30*/  IMAD.MOV.U32 R19, RZ, RZ, -0x1 ;  /* 0xffffffffff137424 */ /* 0x000fe400078e00ff */
[----:B------:R-:W-:-:S02]  /*7f40*/  IMAD.X R5, RZ, RZ, ~R4, P1 ;  /* 0x000000ffff057224 */ /* 0x000fc400008e0e04 */
[----:B------:R-:W-:Y:S02]  /*7f50*/  IMAD.MOV.U32 R21, RZ, RZ, 0x1 ;  /* 0x00000001ff157424 */ /* 0x000fe400078e00ff */
[-C--:B------:R-:W-:Y:S01]  /*7f60*/  IMAD R6, R5, R26.reuse, RZ ;  /* 0x0000001a05067224 */ /* 0x080fe200078e02ff */
[----:B------:R-:W1:Y:S01]  /*7f70*/  LDC R20, c[0x0][0x608] ;  /* 0x00018200ff147b82 */ /* 0x000e620000000800 */
[----:B------:R-:W-:-:S04]  /*7f80*/  IMAD.WIDE.U32 R4, R17, R26, R2 ;  /* 0x0000001a11047225 */ /* 0x000fc800078e0002 */
[----:B------:R-:W-:Y:S01]  /*7f90*/  IMAD R17, R17, R27, R6 ;  /* 0x0000001b11117224 */ /* 0x000fe200078e0206 */
[----:B------:R-:W-:Y:S02]  /*7fa0*/  I2FP.F32.U32 R6, R30 ;  /* 0x0000001e00067245 */ /* 0x000fe40000201000 */
[----:B------:R-:W2:Y:S01]  /*7fb0*/  LDC R32, c[0x0][0x658] ;  /* 0x00019600ff207b82 */ /* 0x000ea20000000800 */
[----:B------:R-:W-:Y:S01]  /*7fc0*/  IMAD.IADD R5, R5, 0x1, R17 ;  /* 0x0000000105057824 */ /* 0x000fe200078e0211 */
[----:B----4-:R-:W-:Y:S01]  /*7fd0*/  ISETP.NE.U32.AND P1, PT, R34, RZ, PT ;  /* 0x000000ff2200720c */ /* 0x010fe20003f25070 */
[----:B------:R-:W-:-:S03]  /*7fe0*/  FMUL R17, R6, UR6 ;  /* 0x0000000606117c20 */ /* 0x000fc60008400000 */
[----:B------:R-:W-:Y:S01]  /*7ff0*/  ISETP.NE.AND.EX P1, PT, R35, RZ, PT, P1 ;  /* 0x000000ff2300720c */ /* 0x000fe20003f25310 */
[----:B------:R3:W4:Y:S01]  /*8000*/  F2I.U32.TRUNC.NTZ R25, R17 ;  /* 0x0000001100197305 */ /* 0x000722000020f000 */
[----:B------:R-:W3:Y:S01]  /*8010*/  LDC R27, c[0x0][0x148] ;  /* 0x00005200ff1b7b82 */ /* 0x000ee20000000800 */
[-CC-:B0-----:R-:W-:Y:S02]  /*8020*/  SHF.R.U64 R22, R4, R18.reuse, R5.reuse ;  /* 0x0000001204167219 */ /* 0x181fe40000001205 */
[----:B------:R-:W-:-:S05]  /*8030*/  SHF.R.U32.HI R5, RZ, R18, R5 ;  /* 0x00000012ff057219 */ /* 0x000fca0000011605 */
[----:B------:R-:W0:Y:S01]  /*8040*/  LDC R28, c[0x0][0x600] ;  /* 0x00018000ff1c7b82 */ /* 0x000e220000000800 */
[-CC-:B-1----:R-:W-:Y:S02]  /*8050*/  SHF.R.U64 R6, R22, R20.reuse, R5.reuse ;  /* 0x0000001416067219 */ /* 0x182fe40000001205 */
[----:B------:R-:W-:-:S05]  /*8060*/  SHF.R.U32.HI R5, RZ, R20, R5 ;  /* 0x00000014ff057219 */ /* 0x000fca0000011605 */
[----:B------:R-:W1:Y:S01]  /*8070*/  LDC R33, c[0x0][0x648] ;  /* 0x00019200ff217b82 */ /* 0x000e620000000800 */
[-CC-:B--2---:R-:W-:Y:S02]  /*8080*/  SHF.R.U64 R26, R6, R32.reuse, R5.reuse ;  /* 0x00000020061a7219 */ /* 0x184fe40000001205 */
[-C--:B------:R-:W-:Y:S02]  /*8090*/  SHF.L.U32 R19, R19, R32.reuse, RZ ;  /* 0x0000002013137219 */ /* 0x080fe400000006ff */
[-C--:B------:R-:W-:Y:S01]  /*80a0*/  SHF.R.U32.HI R5, RZ, R32.reuse, R5 ;  /* 0x00000020ff057219 */ /* 0x080fe20000011605 */
[----:B------:R-:W-:Y:S01]  /*80b0*/  IMAD.MOV.U32 R4, RZ, RZ, R26 ;  /* 0x000000ffff047224 */ /* 0x000fe200078e001a */
[----:B------:R-:W-:Y:S01]  /*80c0*/  SHF.L.U32 R32, R21, R32, RZ ;  /* 0x0000002015207219 */ /* 0x000fe200000006ff */
[----:B------:R-:W2:Y:S01]  /*80d0*/  LDC R36, c[0x0][0x638] ;  /* 0x00018e00ff247b82 */ /* 0x000ea20000000800 */
[----:B------:R-:W-:-:S07]  /*80e0*/  LOP3.LUT R31, RZ, R19, RZ, 0x33, !PT ;  /* 0x00000013ff1f7212 */ /* 0x000fce00078e33ff */
[----:B------:R-:W0:Y:S01]  /*80f0*/  LDC R37, c[0x0][0x610] ;  /* 0x00018400ff257b82 */ /* 0x000e220000000800 */
[----:B----4-:R-:W-:Y:S05]  /*8100*/  @!P1 BRA `(.L_x_173) ;  /* 0x0000000000289947 */ /* 0x010fea0003800000 */
[----:B---3--:R-:W3:Y:S02]  /*8110*/  LDC R17, c[0x0][0x64c] ;  /* 0x00019300ff117b82 */ /* 0x008ee40000000800 */
        /* <DEDUP_REMOVED lines=9> */
.L_x_173:
[----:B-1----:R-:W-:Y:S01]  /*81b0*/  SHF.R.U64 R4, R4, R33, R5 ;  /* 0x0000002104047219 */ /* 0x002fe20000001205 */
[----:B0-----:R-:W-:Y:S01]  /*81c0*/  VIADD R19, R28, 0xffffffff ;  /* 0xffffffff1c137836 */ /* 0x001fe20000000000 */
[----:B---3--:R-:W-:Y:S01]  /*81d0*/  LOP3.LUT R17, R6, R31, RZ, 0xc0, !PT ;  /* 0x0000001f06117212 */ /* 0x008fe200078ec0ff */
[----:B------:R-:W-:Y:S02]  /*81e0*/  IMAD.MOV R25, RZ, RZ, -R25 ;  /* 0x000000ffff197224 */ /* 0x000fe400078e0a19 */
[----:B------:R-:W-:Y:S01]  /*81f0*/  IMAD.MOV R5, RZ, RZ, -R4 ;  /* 0x000000ffff057224 */ /* 0x000fe200078e0a04 */
[----:B------:R-:W-:Y:S01]  /*8200*/  LOP3.LUT R19, R22, R19, RZ, 0xc0, !PT ;  /* 0x0000001316137212 */ /* 0x000fe200078ec0ff */
[----:B------:R-:W-:Y:S02]  /*8210*/  IMAD R6, R32, R4, R17 ;  /* 0x0000000420067224 */ /* 0x000fe400078e0211 */
[----:B------:R-:W-:Y:S02]  /*8220*/  @P3 IMAD R29, R27, R25, R30 ;  /* 0x000000191b1d3224 */ /* 0x000fe400078e021e */
[----:B--2---:R-:W-:-:S02]  /*8230*/  IMAD R4, R5, R36, R26 ;  /* 0x0000002405047224 */ /* 0x004fc400078e021a */
[----:B------:R-:W-:Y:S02]  /*8240*/  IMAD R6, R6, R37, R29 ;  /* 0x0000002506067224 */ /* 0x000fe400078e021d */
[----:B------:R-:W-:Y:S02]  /*8250*/  IMAD R19, R4, R28, R19 ;  /* 0x0000001c04137224 */ /* 0x000fe400078e0213 */
[----:B------:R-:W-:Y:S02]  /*8260*/  IMAD.MOV.U32 R17, RZ, RZ, 0x1 ;  /* 0x00000001ff117424 */ /* 0x000fe400078e00ff */
[----:B------:R-:W-:Y:S01]  /*8270*/  IMAD.MOV.U32 R4, RZ, RZ, R24 ;  /* 0x000000ffff047224 */ /* 0x000fe200078e0018 */
[----:B------:R-:W-:Y:S02]  /*8280*/  SEL R5, R19, R6, !P3 ;  /* 0x0000000613057207 */ /* 0x000fe40005800000 */
[----:B------:R-:W-:-:S07]  /*8290*/  SEL R6, R6, R19, !P3 ;  /* 0x0000001306067207 */ /* 0x000fce0005800000 */
.L_x_171:
[----:B------:R-:W-:Y:S02]  /*82a0*/  LOP3.LUT P1, RZ, R17, 0xff, RZ, 0xc0, !PT ;  /* 0x000000ff11ff7812 */ /* 0x000fe4000782c0ff */
[----:B------:R-:W-:-:S11]  /*82b0*/  LOP3.LUT R150, R150, 0x1, RZ, 0x3c, !PT ;  /* 0x0000000196967812 */ /* 0x000fd600078e3cff */
[----:B------:R-:W-:Y:S05]  /*82c0*/  @P1 BRA `(.L_x_174) ;  /* 0xffffff9000e81947 */ /* 0x000fea000383ffff */
[----:B------:R-:W-:Y:S05]  /*82d0*/  EXIT ;  /* 0x000000000000794d */ /* 0x000fea0003800000 */
.L_x_18:
[----:B------:R-:W-:-:S08]  /*82e0*/  ISETP.NE.AND P0, PT, R17, RZ, PT ;  /* 0x000000ff1100720c */ /* 0x000fd00003f05270 */
[----:B--23-5:R-:W0:-:S00]  /*82f0*/  USETMAXREG.DEALLOC.CTAPOOL 0x28 ;  /* 0x00000028000079c8 */ /* 0x02ce0000080e0500 */
[----:B------:R-:W-:Y:S05]  /*8300*/  @P0 EXIT ;  /* 0x000000000000094d */ /* 0x000fea0003800000 */
[----:B0-----:R-:W-:Y:S01]  /*8310*/  LOP3.LUT P0, RZ, R18, 0xff, RZ, 0xc0, !PT ;  /* 0x000000ff12ff7812 */ /* 0x001fe2000780c0ff */
[----:B------:R-:W-:Y:S02]  /*8320*/  IMAD.MOV.U32 R12, RZ, RZ, 0x1 ;  /* 0x00000001ff0c7424 */ /* 0x000fe400078e00ff */
[----:B------:R-:W-:-:S10]  /*8330*/  IMAD.MOV.U32 R13, RZ, RZ, RZ ;  /* 0x000000ffff0d7224 */ /* 0x000fd400078e00ff */
[----:B------:R-:W-:Y:S05]  /*8340*/  @!P0 BRA `(.L_x_175) ;  /* 0x0000000c00208947 */ /* 0x000fea0003800000 */
[----:B------:R-:W0:Y:S01]  /*8350*/  S2UR UR8, SR_CgaCtaId ;  /* 0x00000000000879c3 */ /* 0x000e220000008800 */
[----:B------:R-:W-:Y:S01]  /*8360*/  LOP3.LUT P0, RZ, R16, 0x1f, RZ, 0xc0, !PT ;  /* 0x0000001f10ff7812 */ /* 0x000fe2000780c0ff */
[----:B------:R-:W-:Y:S01]  /*8370*/  ULDC UR5, c[0x0][0x658] ;  /* 0x0001960000057ab9 */ /* 0x000fe20000000800 */
[----:B------:R-:W-:Y:S01]  /*8380*/  UMOV UR6, 0xffffffff ;  /* 0xffffffff00067882 */ /* 0x000fe20000000000 */
[----:B------:R-:W-:Y:S01]  /*8390*/  BSSY B0, `(.L_x_175) ;  /* 0x00000c3000007945 */ /* 0x000fe20003800000 */
[C---:B------:R-:W-:Y:S01]  /*83a0*/  ISETP.NE.AND P2, PT, R14.reuse, RZ, PT ;  /* 0x000000ff0e00720c */ /* 0x040fe20003f45270 */
[----:B------:R-:W-:Y:S01]  /*83b0*/  USHF.L.U32 UR6, UR6, UR5, URZ ;  /* 0x0000000506067299 */ /* 0x000fe2000800063f */
[----:B------:R-:W-:Y:S01]  /*83c0*/  ISETP.NE.OR P0, PT, R14, RZ, !P0 ;  /* 0x000000ff0e00720c */ /* 0x000fe20004705670 */
[----:B------:R-:W-:Y:S01]  /*83d0*/  IMAD.MOV.U32 R15, RZ, RZ, 0x1 ;  /* 0x00000001ff0f7424 */ /* 0x000fe200078e00ff */
[----:B------:R-:W-:Y:S01]  /*83e0*/  LOP3.LUT R14, R7, 0x2, RZ, 0xfc, !PT ;  /* 0x00000002070e7812 */ /* 0x000fe200078efcff */
[----:B------:R-:W-:Y:S01]  /*83f0*/  IMAD.MOV.U32 R12, RZ, RZ, 0x1 ;  /* 0x00000001ff0c7424 */ /* 0x000fe200078e00ff */
[----:B------:R-:W-:Y:S01]  /*8400*/  ULDC UR4, c[0x0][0x600] ;  /* 0x0001800000047ab9 */ /* 0x000fe20000000800 */
[----:B------:R-:W-:Y:S01]  /*8410*/  IMAD.MOV.U32 R13, RZ, RZ, RZ ;  /* 0x000000ffff0d7224 */ /* 0x000fe200078e00ff */
[----:B------:R-:W-:Y:S01]  /*8420*/  UMOV UR7, 0x1 ;  /* 0x0000000100077882 */ /* 0x000fe20000000000 */
[----:B------:R-:W-:-:S02]  /*8430*/  UIADD3 UR21, UR13, 0x1, URZ ;  /* 0x000000010d157890 */ /* 0x000fc4000fffe03f */
[----:B------:R-:W-:Y:S02]  /*8440*/  UIADD3 UR16, UR4, -0x1, URZ ;  /* 0xffffffff04107890 */ /* 0x000fe4000fffe03f */
[----:B------:R-:W-:Y:S02]  /*8450*/  USHF.L.U32 UR18, UR7, UR5, URZ ;  /* 0x0000000507127299 */ /* 0x000fe4000800063f */
[----:B------:R-:W-:Y:S01]  /*8460*/  ULOP3.LUT UR17, URZ, UR6, URZ, 0x33, !UPT ;  /* 0x000000063f117292 */ /* 0x000fe2000f8e333f */
[----:B------:R-:W-:Y:S01]  /*8470*/  ULDC.64 UR22, c[0x0][0x198] ;  /* 0x0000660000167ab9 */ /* 0x000fe20000000a00 */
[----:B0-----:R-:W-:-:S10]  /*8480*/  IMAD.U32 R17, RZ, RZ, UR8 ;  /* 0x00000008ff117e24 */ /* 0x001fd4000f8e00ff */
.L_x_187:
[----:B------:R-:W-:-:S03]  /*8490*/  UMOV UR4, 0xffffffff ;  /* 0xffffffff00047882 */ /* 0x000fc60000000000 */
[----:B------:R-:W-:Y:S05]  /*84a0*/  BRA.DIV UR4, `(.L_x_176) ;  /* 0x00000012049c7947 */ /* 0x000fea000b800000 */
[----:B------:R-:W-:-:S13]  /*84b0*/  ELECT P1, URZ, PT ;  /* 0x00000000003f782f */ /* 0x000fda0003820000 */
.L_x_205:
[----:B------:R-:W0:Y:S01]  /*84c0*/  LDC R10, c[0x0][0x28c] ;  /* 0x0000a300ff0a7b82 */ /* 0x000e220000000800 */
[----:B------:R-:W-:Y:S01]  /*84d0*/  BSSY B1, `(.L_x_177) ;  /* 0x000003b000017945 */ /* 0x000fe20003800000 */
[----:B0-----:R-:W-:-:S13]  /*84e0*/  ISETP.LT.OR P1, PT, R10, 0x1, !P1 ;  /* 0x000000010a00780c */ /* 0x001fda0004f21670 */
[----:B------:R-:W-:Y:S05]  /*84f0*/  @P1 BRA `(.L_x_178) ;  /* 0x0000000000e01947 */ /* 0x000fea0003800000 */
[----:B------:R-:W-:Y:S02]  /*8500*/  IMAD R17, R6, 0x2, R17 ;  /* 0x0000000206117824 */ /* 0x000fe400078e0211 */
[----:B------:R-:W-:Y:S02]  /*8510*/  IMAD.SHL.U32 R18, R5, 0x80, RZ ;  /* 0x0000008005127824 */ /* 0x000fe400078e00ff */
[----:B------:R-:W-:Y:S02]  /*8520*/  IMAD.MOV.U32 R20, RZ, RZ, RZ ;  /* 0x000000ffff147224 */ /* 0x000fe400078e00ff */
[----:B------:R-:W-:Y:S02]  /*8530*/  IMAD.U32 R22, RZ, RZ, UR21 ;  /* 0x00000015ff167e24 */ /* 0x000fe4000f8e00ff */
[----:B------:R-:W-:Y:S02]  /*8540*/  IMAD.MOV.U32 R5, RZ, RZ, R12 ;  /* 0x000000ffff057224 */ /* 0x000fe400078e000c */
[----:B------:R-:W-:-:S02]  /*8550*/  IMAD.MOV.U32 R6, RZ, RZ, R13 ;  /* 0x000000ffff067224 */ /* 0x000fc400078e000d */
[----:B------:R-:W-:-:S07]  /*8560*/  IMAD.SHL.U32 R16, R17, 0x20, RZ ;  /* 0x0000002011107824 */ /* 0x000fce00078e00ff */
.L_x_182:
[----:B------:R-:W0:Y:S01]  /*8570*/  S2UR UR4, SR_CgaCtaId ;  /* 0x00000000000479c3 */ /* 0x000e220000008800 */
[----:B------:R-:W-:-:S07]  /*8580*/  MOV R10, 0x400 ;  /* 0x00000400000a7802 */ /* 0x000fce0000000f00 */
[----:B------:R-:W1:Y:S01]  /*8590*/  @!P2 LDC R11, c[0x0][0x500] ;  /* 0x00014000ff0bab82 */ /* 0x000e620000000800 */
[----:B0-----:R-:W-:-:S05]  /*85a0*/  IMAD.U32 R17, RZ, RZ, UR4 ;  /* 0x00000004ff117e24 */ /* 0x001fca000f8e00ff */
[----:B------:R-:W-:Y:S02]  /*85b0*/  LEA R21, R17, R10, 0x18 ;  /* 0x0000000a11157211 */ /* 0x000fe400078ec0ff */
[----:B------:R-:W-:-:S03]  /*85c0*/  SHF.L.U32 R10, R5, 0x1f, RZ ;  /* 0x0000001f050a7819 */ /* 0x000fc600000006ff */
[----:B------:R-:W-:-:S04]  /*85d0*/  IMAD R19, R6, 0x8, R21 ;  /* 0x0000000806137824 */ /* 0x000fc800078e0215 */
[----:B------:R-:W0:Y:S02]  /*85e0*/  SYNCS.PHASECHK.TRANS64.TRYWAIT P1, [R19+URZ+0x48], R10 ;  /* 0x0000480a130075a7 */ /* 0x000e24000802017f */
[----:B01----:R-:W-:Y:S05]  /*85f0*/  @!P1 BRA `(.L_x_179) ;  /* 0x0000001000689947 */ /* 0x003fea0003800000 */
.L_x_206:
[----:B0-----:R-:W-:Y:S01]  /*8600*/  PRMT R10, R14, 0x9910, RZ ;  /* 0x000099100e0a7816 */ /* 0x001fe200000000ff */
[----:B------:R0:W-:Y:S03]  /*8610*/  @!P2 SYNCS.ARRIVE.TRANS64 RZ, [R19+URZ], R11 ;  /* 0x0000000b13ffa9a7 */ /* 0x0001e6000800003f */
[----:B------:R-:W-:-:S13]  /*8620*/  ISETP.NE.AND P1, PT, R10, 0x2, PT ;  /* 0x000000020a00780c */ /* 0x000fda0003f25270 */
[----:B0-----:R-:W-:Y:S05]  /*8630*/  @P1 BRA `(.L_x_180) ;  /* 0x0000000000041947 */ /* 0x001fea0003800000 */
[----:B------:R-:W-:Y:S01]  /*8640*/  BPT.TRAP 0x1 ;  /* 0x000000040000795c */ /* 0x000fe20000300000 */
.L_x_180:
[----:B------:R-:W-:Y:S05]  /*8650*/  @P0 BRA `(.L_x_181) ;  /* 0x0000000000040947 */ /* 0x000fea0003800000 */
[----:B------:R-:W-:Y:S01]  /*8660*/  BPT.TRAP 0x1 ;  /* 0x000000040000795c */ /* 0x000fe20000300000 */
.L_x_181:
[----:B------:R-:W-:Y:S01]  /*8670*/  IMAD R10, R6, 0x2, R17 ;  /* 0x00000002060a7824 */ /* 0x000fe200078e0211 */
[----:B------:R-:W-:Y:S01]  /*8680*/  R2UR UR9, R19 ;  /* 0x00000000130972ca */ /* 0x000fe200000e0000 */
[----:B------:R-:W-:Y:S01]  /*8690*/  VIADD R22, R22, 0xffffffff ;  /* 0xffffffff16167836 */ /* 0x000fe20000000000 */
[----:B------:R-:W-:Y:S01]  /*86a0*/  UIADD3 UR4, UP0, UR22, 0xf0, URZ ;  /* 0x000000f016047890 */ /* 0x000fe2000ff1e03f */
[--C-:B------:R-:W-:Y:S01]  /*86b0*/  IMAD.U32 R10, R10, 0x1000, R21.reuse ;  /* 0x000010000a0a7824 */ /* 0x100fe200078e0015 */
[----:B------:R-:W-:Y:S01]  /*86c0*/  R2UR UR11, R16 ;  /* 0x00000000100b72ca */ /* 0x000fe200000e0000 */
[----:B------:R-:W-:Y:S01]  /*86d0*/  IMAD R21, R6, 0x4000, R21 ;  /* 0x0000400006157824 */ /* 0x000fe200078e0215 */
[----:B------:R-:W-:Y:S01]  /*86e0*/  R2UR UR10, R20 ;  /* 0x00000000140a72ca */ /* 0x000fe200000e0000 */
[----:B------:R-:W-:Y:S01]  /*86f0*/  UIADD3 UR24, UP1, UR22, 0x1f0, URZ ;  /* 0x000001f016187890 */ /* 0x000fe2000ff3e03f */
[----:B------:R-:W-:Y:S01]  /*8700*/  R2UR UR5, R10 ;  /* 0x000000000a0572ca */ /* 0x000fe200000e0000 */
[----:B------:R-:W-:Y:S01]  /*8710*/  VIADD R6, R6, 0x1 ;  /* 0x0000000106067836 */ /* 0x000fe20000000000 */
[----:B------:R-:W-:Y:S01]  /*8720*/  R2UR UR8, R21 ;  /* 0x00000000150872ca */ /* 0x000fe200000e0000 */
[----:B------:R-:W-:Y:S01]  /*8730*/  UIADD3.X UR25, URZ, UR23, URZ, UP1, !UPT ;  /* 0x000000173f197290 */ /* 0x000fe20008ffe43f */
[----:B------:R-:W-:Y:S01]  /*8740*/  R2UR UR12, R4 ;  /* 0x00000000040c72ca */ /* 0x000fe200000e0000 */
[----:B------:R-:W-:Y:S01]  /*8750*/  UMOV UR20, 0x30000 ;  /* 0x0003000000147882 */ /* 0x000fe20000000000 */
[----:B------:R-:W-:Y:S01]  /*8760*/  R2UR UR19, R18 ;  /* 0x00000000121372ca */ /* 0x000fe200000e0000 */
[----:B------:R-:W-:Y:S01]  /*8770*/  UMOV UR6, 0x0 ;  /* 0x0000000000067882 */ /* 0x000fe20000000000 */
[----:B------:R-:W-:Y:S01]  /*8780*/  ISETP.GT.AND P4, PT, R22, 0x1, PT ;  /* 0x000000011600780c */ /* 0x000fe20003f84270 */
[----:B------:R-:W-:Y:S01]  /*8790*/  UMOV UR7, 0x10000000 ;  /* 0x1000000000077882 */ /* 0x000fe20000000000 */
[----:B------:R-:W-:Y:S01]  /*87a0*/  ISETP.NE.AND P1, PT, R6, 0x9, PT ;  /* 0x000000090600780c */ /* 0x000fe20003f25270 */
[----:B------:R-:W-:-:S02]  /*87b0*/  VIADD R20, R20, 0x80 ;  /* 0x0000008014147836 */ /* 0x000fc40000000000 */
[----:B------:R-:W-:Y:S01]  /*87c0*/  UIADD3 UR14, UR5, 0x180, URZ ;  /* 0x00000180050e7890 */ /* 0x000fe2000fffe03f */
[----:B------:R-:W-:Y:S01]  /*87d0*/  SEL R10, RZ, 0x1, P1 ;  /* 0x00000001ff0a7807 */ /* 0x000fe20000800000 */
[----:B------:R-:W-:Y:S01]  /*87e0*/  UIADD3.X UR5, URZ, UR23, URZ, UP0, !UPT ;  /* 0x000000173f057290 */ /* 0x000fe200087fe43f */
[----:B------:R-:W-:Y:S01]  /*87f0*/  SEL R6, R6, RZ, P1 ;  /* 0x000000ff06067207 */ /* 0x000fe20000800000 */
[----:B------:R-:W-:Y:S01]  /*8800*/  UIADD3 UR15, UR8, 0x12180, URZ ;  /* 0x00012180080f7890 */ /* 0x000fe2000fffe03f */
[----:B------:R-:W-:Y:S02]  /*8810*/  LOP3.LUT R5, R5, R10, RZ, 0x3c, !PT ;  /* 0x0000000a05057212 */ /* 0x000fe400078e3cff */
[----:B------:R-:W-:-:S04]  /*8820*/  UMOV UR8, UR14 ;  /* 0x0000000e00087c82 */ /* 0x000fc80008000000 */
[----:B------:R0:W-:Y:S02]  /*8830*/  UTMALDG.3D.MULTICAST [UR8], [UR4], UR20, desc[UR6] ;  /* 0x00000608040073b4 */ /* 0x0001e40008011814 */
[----:B0-----:R-:W-:Y:S01]  /*8840*/  UMOV UR8, UR15 ;  /* 0x0000000f00087c82 */ /* 0x001fe20008000000 */
[----:B------:R-:W-:Y:S02]  /*8850*/  UMOV UR11, UR19 ;  /* 0x00000013000b7c82 */ /* 0x000fe40008000000 */
[----:B------:R0:W-:Y:S02]  /*8860*/  UTMALDG.3D [UR8], [UR24], desc[UR6] ;  /* 0x00000608180075b4 */ /* 0x0001e40008011000 */
[----:B0-----:R-:W-:Y:S05]  /*8870*/  @P4 BRA `(.L_x_182) ;  /* 0xfffffffc003c4947 */ /* 0x001fea000383ffff */
.L_x_178:
[----:B------:R-:W-:Y:S05]  /*8880*/  BSYNC B1 ;  /* 0x0000000000017941 */ /* 0x000fea0003800000 */
.L_x_177:
[----:B------:R-:W-:Y:S01]  /*8890*/  LOP3.LUT P5, RZ, R15, 0xff, RZ, 0xc0, !PT ;  /* 0x000000ff0fff7812 */ /* 0x000fe200078ac0ff */
[----:B------:R-:W-:Y:S01]  /*88a0*/  VIADD R6, R13, UR13 ;  /* 0x0000000d0d067c36 */ /* 0x000fe20008000000 */
[----:B------:R-:W-:Y:S01]  /*88b0*/  ULDC.64 UR4, c[0x0][0x650] ;  /* 0x0001940000047ab9 */ /* 0x000fe20000000a00 */
[----:B------:R-:W-:Y:S01]  /*88c0*/  IMAD.U32 R11, RZ, RZ, UR13 ;  /* 0x0000000dff0b7e24 */ /* 0x000fe2000f8e00ff */
[----:B------:R-:W-:Y:S01]  /*88d0*/  UISETP.GE.U32.AND UP0, UPT, UR13, 0x9, UPT ;  /* 0x000000090d00788c */ /* 0x000fe2000bf06070 */
[----:B------:R-:W-:Y:S01]  /*88e0*/  BSSY B1, `(.L_x_183) ;  /* 0x000006b000017945 */ /* 0x000fe20003800000 */
[----:B------:R-:W-:Y:S02]  /*88f0*/  ISETP.GT.U32.AND P1, PT, R6, 0x8, PT ;  /* 0x000000080600780c */ /* 0x000fe40003f24070 */
[----:B------:R-:W-:Y:S02]  /*8900*/  PRMT R15, RZ, 0x7610, R15 ;  /* 0x00007610ff0f7816 */ /* 0x000fe4000000000f */
[----:B------:R-:W-:-:S02]  /*8910*/  ISETP.LT.U32.AND P1, PT, R11, 0x9, P1 ;  /* 0x000000090b00780c */ /* 0x000fc40000f21070 */
[----:B------:R-:W-:Y:S01]  /*8920*/  PLOP3.LUT P4, PT, PT, PT, UP0, 0x80, 0x0 ;  /* 0x000000000000781c */ /* 0x000fe20003f8f008 */
[----:B------:R-:W0:Y:S01]  /*8930*/  @P5 S2R R17, SR_CgaCtaId ;  /* 0x0000000000115919 */ /* 0x000e220000008800 */
[----:B------:R-:W-:-:S04]  /*8940*/  @P5 MOV R4, 0x400 ;  /* 0x0000040000045802 */ /* 0x000fc80000000f00 */
[----:B0-----:R-:W-:Y:S01]  /*8950*/  @P5 LEA R10, R17, R4, 0x18 ;  /* 0x00000004110a5211 */ /* 0x001fe200078ec0ff */
[----:B------:R-:W-:-:S03]  /*8960*/  IMAD.WIDE.U32 R4, R6, 0x38e38e39, RZ ;  /* 0x38e38e3906047825 */ /* 0x000fc600078e00ff */
[----:B------:R0:W-:Y:S01]  /*8970*/  @P5 SYNCS.ARRIVE.TRANS64.A1T0 RZ, [R10+URZ+0xc8], RZ ;  /* 0x0000c8ff0aff59a7 */ /* 0x0001e2000810003f */
[----:B------:R-:W-:Y:S01]  /*8980*/  IADD3 R2, P5, R2, R8, RZ ;  /* 0x0000000802027210 */ /* 0x000fe20007fbe0ff */
[----:B------:R-:W-:Y:S01]  /*8990*/  IMAD.MOV.U32 R4, RZ, RZ, -0x1 ;  /* 0xffffffffff047424 */ /* 0x000fe200078e00ff */
[----:B------:R-:W-:Y:S02]  /*89a0*/  SHF.R.U32.HI R11, RZ, 0x1, R5 ;  /* 0x00000001ff0b7819 */ /* 0x000fe40000011605 */
[----:B------:R-:W-:Y:S01]  /*89b0*/  SEL R5, RZ, 0x1, !P1 ;  /* 0x00000001ff057807 */ /* 0x000fe20004800000 */
[----:B------:R-:W-:Y:S01]  /*89c0*/  IMAD.X R3, R3, 0x1, R0, P5 ;  /* 0x0000000103037824 */ /* 0x000fe200028e0600 */
[----:B------:R-:W-:Y:S01]  /*89d0*/  ISETP.GE.U32.AND P1, PT, R2, UR4, PT ;  /* 0x0000000402007c0c */ /* 0x000fe2000bf26070 */
[----:B------:R-:W-:Y:S01]  /*89e0*/  IMAD R13, R11, -0x9, R6 ;  /* 0xfffffff70b0d7824 */ /* 0x000fe200078e0206 */
[----:B------:R-:W-:Y:S01]  /*89f0*/  LOP3.LUT R12, R12, R5, RZ, 0x3c, !PT ;  /* 0x000000050c0c7212 */ /* 0x000fe200078e3cff */
[----:B------:R-:W-:Y:S01]  /*8a00*/  IMAD.MOV.U32 R6, RZ, RZ, -0x1 ;  /* 0xffffffffff067424 */ /* 0x000fe200078e00ff */
[----:B------:R-:W-:Y:S01]  /*8a10*/  ISETP.GE.U32.AND.EX P1, PT, R3, UR5, PT, P1 ;  /* 0x0000000503007c0c */ /* 0x000fe2000bf26110 */
[----:B------:R-:W-:Y:S01]  /*8a20*/  IMAD.MOV.U32 R5, RZ, RZ, -0x1 ;  /* 0xffffffffff057424 */ /* 0x000fe200078e00ff */
[----:B------:R-:W-:-:S02]  /*8a30*/  @P4 LOP3.LUT R12, R12, 0x1, R11, 0x78, !PT ;  /* 0x000000010c0c4812 */ /* 0x000fc400078e780b */
[----:B0-----:R-:W-:-:S09]  /*8a40*/  PRMT R10, RZ, 0x7610, R10 ;  /* 0x00007610ff0a7816 */ /* 0x001fd2000000000a */
[----:B------:R-:W-:Y:S05]  /*8a50*/  @P1 BRA `(.L_x_184) ;  /* 0x00000004004c1947 */ /* 0x000fea0003800000 */
[----:B------:R-:W0:Y:S01]  /*8a60*/  S2R R18, SR_CTAID.X ;  /* 0x0000000000127919 */ /* 0x000e220000002500 */
[----:B------:R-:W-:Y:S01]  /*8a70*/  ULDC.64 UR4, c[0x0][0x628] ;  /* 0x00018a0000047ab9 */ /* 0x000fe20000000a00 */
[----:B------:R-:W1:Y:S01]  /*8a80*/  LDC R19, c[0x0][0x144] ;  /* 0x00005100ff137b82 */ /* 0x000e620000000800 */
[----:B------:R-:W-:Y:S01]  /*8a90*/  ISETP.NE.U32.AND P1, PT, RZ, UR4, PT ;  /* 0x00000004ff007c0c */ /* 0x000fe2000bf25070 */
[----:B------:R-:W2:Y:S01]  /*8aa0*/  S2R R6, SR_CTAID.Y ;  /* 0x0000000000067919 */ /* 0x000ea20000002600 */
[----:B------:R-:W-:Y:S01]  /*8ab0*/  ULDC UR7, c[0x0][0x630] ;  /* 0x00018c0000077ab9 */ /* 0x000fe20000000800 */
[----:B------:R-:W-:Y:S01]  /*8ac0*/  ULDC UR8, c[0x0][0x150] ;  /* 0x0000540000087ab9 */ /* 0x000fe20000000800 */
[----:B------:R-:W-:Y:S01]  /*8ad0*/  ISETP.NE.AND.EX P1, PT, RZ, UR5, PT, P1 ;  /* 0x00000005ff007c0c */ /* 0x000fe2000bf25310 */
[----:B------:R-:W-:Y:S02]  /*8ae0*/  IMAD.MOV.U32 R4, RZ, RZ, R2 ;  /* 0x000000ffff047224 */ /* 0x000fe400078e0002 */
[----:B------:R-:W-:Y:S01]  /*8af0*/  IMAD.MOV.U32 R5, RZ, RZ, R3 ;  /* 0x000000ffff057224 */ /* 0x000fe200078e0003 */
[----:B0-----:R-:W-:-:S09]  /*8b00*/  I2FP.F32.U32 R20, R18 ;  /* 0x0000001200147245 */ /* 0x001fd20000201000 */
[----:B------:R-:W-:Y:S05]  /*8b10*/  @!P1 BRA `(.L_x_185) ;  /* 0x0000000000289947 */ /* 0x000fea0003800000 */
[----:B------:R-:W-:Y:S02]  /*8b20*/  ULDC UR6, c[0x0][0x634] ;  /* 0x00018d0000067ab9 */ /* 0x000fe40000000800 */
[----:B------:R-:W-:-:S05]  /*8b30*/  IADD3 R5, P1, R2, UR6, RZ ;  /* 0x0000000602057c10 */ /* 0x000fca000ff3e0ff */
[----:B------:R-:W-:-:S04]  /*8b40*/  IMAD.X R21, RZ, RZ, R3, P1 ;  /* 0x000000ffff157224 */ /* 0x000fc800008e0603 */
[----:B------:R-:W-:-:S04]  /*8b50*/  IMAD.WIDE.U32 R10, R21, UR4, RZ ;  /* 0x00000004150a7c25 */ /* 0x000fc8000f8e00ff */
[----:B------:R-:W-:-:S04]  /*8b60*/  IMAD.WIDE.U32 R10, P1, R5, UR5, R10 ;  /* 0x00000005050a7c25 */ /* 0x000fc8000f82000a */
[----:B------:R-:W-:-:S04]  /*8b70*/  IMAD.WIDE.U32 R4, R5, UR4, RZ ;  /* 0x0000000405047c25 */ /* 0x000fc8000f8e00ff */
[----:B------:R-:W-:Y:S01]  /*8b80*/  IMAD.MOV.U32 R4, RZ, RZ, R11 ;  /* 0x000000ffff047224 */ /* 0x000fe200078e000b */
[----:B------:R-:W-:Y:S01]  /*8b90*/  IADD3 RZ, P4, R5, R10, RZ ;  /* 0x0000000a05ff7210 */ /* 0x000fe20007f9e0ff */
[----:B------:R-:W-:-:S04]  /*8ba0*/  IMAD.X R5, RZ, RZ, RZ, P1 ;  /* 0x000000ffff057224 */ /* 0x000fc800008e06ff */
[----:B------:R-:W-:-:S08]  /*8bb0*/  IMAD.WIDE.U32.X R4, R21, UR5, R4, P4 ;  /* 0x0000000515047c25 */ /* 0x000fd0000a0e0404 */
.L_x_185:
[----:B------:R-:W-:Y:S01]  /*8bc0*/  FMUL R20, R20, UR8 ;  /* 0x0000000814147c20 */ /* 0x000fe20008400000 */
[--C-:B------:R-:W-:Y:S01]  /*8bd0*/  SHF.R.U64 R16, R4, UR7, R5.reuse ;  /* 0x0000000704107c19 */ /* 0x100fe20008001205 */
[----:B------:R-:W-:Y:S01]  /*8be0*/  ULDC.64 UR4, c[0x0][0x620] ;  /* 0x0001880000047ab9 */ /* 0x000fe20000000a00 */
[----:B------:R-:W-:Y:S01]  /*8bf0*/  SHF.R.U32.HI R4, RZ, UR7, R5 ;  /* 0x00000007ff047c19 */ /* 0x000fe20008011605 */
[----:B------:R-:W-:Y:S01]  /*8c00*/  ULDC.64 UR6, c[0x0][0x640] ;  /* 0x0001900000067ab9 */ /* 0x000fe20000000a00 */
[----:B------:R-:W-:Y:S01]  /*8c10*/  IADD3 R5, P1, RZ, -R16, RZ ;  /* 0x80000010ff057210 */ /* 0x000fe20007f3e0ff */
[----:B------:R-:W0:Y:S01]  /*8c20*/  F2I.U32.TRUNC.NTZ R20, R20 ;  /* 0x0000001400147305 */ /* 0x000e22000020f000 */
[----:B------:R-:W3:Y:S03]  /*8c30*/  LDC R21, c[0x0][0x148] ;  /* 0x00005200ff157b82 */ /* 0x000ee60000000800 */
[----:B------:R-:W-:Y:S01]  /*8c40*/  IMAD.X R4, RZ, RZ, ~R4, P1 ;  /* 0x000000ffff047224 */ /* 0x000fe200008e0e04 */
[----:B------:R-:W-:-:S03]  /*8c50*/  ISETP.NE.U32.AND P1, PT, RZ, UR6, PT ;  /* 0x00000006ff007c0c */ /* 0x000fc6000bf25070 */
[----:B------:R-:W-:Y:S01]  /*8c60*/  IMAD R4, R4, UR4, RZ ;  /* 0x0000000404047c24 */ /* 0x000fe2000f8e02ff */
[----:B------:R-:W-:-:S03]  /*8c70*/  ISETP.NE.AND.EX P1, PT, RZ, UR7, PT, P1 ;  /* 0x00000007ff007c0c */ /* 0x000fc6000bf25310 */
[C---:B------:R-:W-:Y:S01]  /*8c80*/  IMAD R11, R5.reuse, UR5, R4 ;  /* 0x00000005050b7c24 */ /* 0x040fe2000f8e0204 */
[----:B------:R-:W-:Y:S01]  /*8c90*/  ULDC UR5, c[0x0][0x154] ;  /* 0x0000550000057ab9 */ /* 0x000fe20000000800 */
[----:B------:R-:W-:Y:S01]  /*8ca0*/  IMAD.WIDE.U32 R4, R5, UR4, R2 ;  /* 0x0000000405047c25 */ /* 0x000fe2000f8e0002 */
[----:B------:R-:W-:-:S03]  /*8cb0*/  ULDC UR4, c[0x0][0x618] ;  /* 0x0001860000047ab9 */ /* 0x000fc60000000800 */
[----:B0-----:R-:W-:Y:S02]  /*8cc0*/  IMAD.MOV R10, RZ, RZ, -R20 ;  /* 0x000000ffff0a7224 */ /* 0x001fe400078e0a14 */
[----:B------:R-:W-:Y:S02]  /*8cd0*/  IMAD.IADD R5, R5, 0x1, R11 ;  /* 0x0000000105057824 */ /* 0x000fe400078e020b */
[----:B-1----:R-:W-:Y:S01]  /*8ce0*/  IMAD R18, R19, R10, R18 ;  /* 0x0000000a13127224 */ /* 0x002fe200078e0212 */
[----:B--2---:R-:W-:Y:S02]  /*8cf0*/  I2FP.F32.U32 R10, R6 ;  /* 0x00000006000a7245 */ /* 0x004fe40000201000 */
[--C-:B------:R-:W-:Y:S02]  /*8d00*/  SHF.R.U64 R19, R4, UR4, R5.reuse ;  /* 0x0000000404137c19 */ /* 0x100fe40008001205 */
[----:B------:R-:W-:Y:S01]  /*8d10*/  SHF.R.U32.HI R4, RZ, UR4, R5 ;  /* 0x00000004ff047c19 */ /* 0x000fe20008011605 */
[----:B------:R-:W-:Y:S01]  /*8d20*/  FMUL R10, R10, UR5 ;  /* 0x000000050a0a7c20 */ /* 0x000fe20008400000 */
[----:B------:R-:W-:-:S02]  /*8d30*/  ULDC UR4, c[0x0][0x608] ;  /* 0x0001820000047ab9 */ /* 0x000fc40000000800 */
[--C-:B------:R-:W-:Y:S01]  /*8d40*/  SHF.R.U64 R22, R19, UR4, R4.reuse ;  /* 0x0000000413167c19 */ /* 0x100fe20008001204 */
[----:B------:R0:W1:Y:S01]  /*8d50*/  F2I.U32.TRUNC.NTZ R24, R10 ;  /* 0x0000000a00187305 */ /* 0x000062000020f000 */
[----:B------:R-:W-:Y:S01]  /*8d60*/  SHF.R.U32.HI R5, RZ, UR4, R4 ;  /* 0x00000004ff057c19 */ /* 0x000fe20008011604 */
[----:B------:R-:W-:-:S03]  /*8d70*/  ULDC UR4, c[0x0][0x658] ;  /* 0x0001960000047ab9 */ /* 0x000fc60000000800 */
[--C-:B------:R-:W-:Y:S02]  /*8d80*/  SHF.R.U64 R20, R22, UR4, R5.reuse ;  /* 0x0000000416147c19 */ /* 0x100fe40008001205 */
[----:B------:R-:W-:-:S03]  /*8d90*/  SHF.R.U32.HI R23, RZ, UR4, R5 ;  /* 0x00000004ff177c19 */ /* 0x000fc60008011605 */
[----:B------:R-:W-:Y:S02]  /*8da0*/  IMAD.MOV.U32 R4, RZ, RZ, R20 ;  /* 0x000000ffff047224 */ /* 0x000fe400078e0014 */
[----:B------:R-:W-:Y:S01]  /*8db0*/  IMAD.MOV.U32 R5, RZ, RZ, R23 ;  /* 0x000000ffff057224 */ /* 0x000fe200078e0017 */
[----:B0-----:R-:W-:Y:S06]  /*8dc0*/  @!P1 BRA `(.L_x_186) ;  /* 0x0000000000289947 */ /* 0x001fec0003800000 */
        /* <DEDUP_REMOVED lines=10> */
.L_x_186:
[----:B------:R-:W-:Y:S01]  /*8e70*/  ULDC UR4, c[0x0][0x648] ;  /* 0x0001920000047ab9 */ /* 0x000fe20000000800 */
[----:B------:R-:W-:Y:S01]  /*8e80*/  LOP3.LUT R22, R22, UR17, RZ, 0xc0, !PT ;  /* 0x0000001116167c12 */ /* 0x000fe2000f8ec0ff */
[----:B-1----:R-:W-:Y:S01]  /*8e90*/  IMAD.MOV R24, RZ, RZ, -R24 ;  /* 0x000000ffff187224 */ /* 0x002fe200078e0a18 */
[----:B------:R-:W-:Y:S01]  /*8ea0*/  SHF.R.U64 R5, R4, UR4, R5 ;  /* 0x0000000404057c19 */ /* 0x000fe20008001205 */
[----:B------:R-:W-:Y:S01]  /*8eb0*/  ULDC UR4, c[0x0][0x638] ;  /* 0x00018e0000047ab9 */ /* 0x000fe20000000800 */
[----:B------:R-:W-:Y:S01]  /*8ec0*/  LOP3.LUT R19, R19, UR16, RZ, 0xc0, !PT ;  /* 0x0000001013137c12 */ /* 0x000fe2000f8ec0ff */
[----:B---3--:R-:W-:Y:S01]  /*8ed0*/  @P3 IMAD R18, R21, R24, R6 ;  /* 0x0000001815123224 */ /* 0x008fe200078e0206 */
[----:B------:R-:W-:Y:S01]  /*8ee0*/  ULDC UR5, c[0x0][0x610] ;  /* 0x0001840000057ab9 */ /* 0x000fe20000000800 */
[----:B------:R-:W-:Y:S02]  /*8ef0*/  IMAD.MOV R11, RZ, RZ, -R5 ;  /* 0x000000ffff0b7224 */ /* 0x000fe400078e0a05 */
[----:B------:R-:W-:-:S02]  /*8f00*/  IMAD R5, R5, UR18, R22 ;  /* 0x0000001205057c24 */ /* 0x000fc4000f8e0216 */
[----:B------:R-:W-:Y:S01]  /*8f10*/  IMAD R20, R11, UR4, R20 ;  /* 0x000000040b147c24 */ /* 0x000fe2000f8e0214 */
[----:B------:R-:W-:Y:S01]  /*8f20*/  ULDC UR4, c[0x0][0x600] ;  /* 0x0001800000047ab9 */ /* 0x000fe20000000800 */
[----:B------:R-:W-:Y:S02]  /*8f30*/  IMAD R18, R5, UR5, R18 ;  /* 0x0000000505127c24 */ /* 0x000fe4000f8e0212 */
[----:B------:R-:W-:Y:S02]  /*8f40*/  IMAD R11, R20, UR4, R19 ;  /* 0x00000004140b7c24 */ /* 0x000fe4000f8e0213 */
[----:B------:R-:W-:Y:S02]  /*8f50*/  IMAD.MOV.U32 R10, RZ, RZ, 0x1 ;  /* 0x00000001ff0a7424 */ /* 0x000fe400078e00ff */
[----:B------:R-:W-:Y:S01]  /*8f60*/  IMAD.MOV.U32 R4, RZ, RZ, R16 ;  /* 0x000000ffff047224 */ /* 0x000fe200078e0010 */
[----:B------:R-:W-:Y:S02]  /*8f70*/  SEL R5, R11, R18, !P3 ;  /* 0x000000120b057207 */ /* 0x000fe40005800000 */
[----:B------:R-:W-:-:S07]  /*8f80*/  SEL R6, R18, R11, !P3 ;  /* 0x0000000b12067207 */ /* 0x000fce0005800000 */
.L_x_184:
[----:B------:R-:W-:Y:S05]  /*8f90*/  BSYNC B1 ;  /* 0x0000000000017941 */ /* 0x000fea0003800000 */
.L_x_183:
[----:B------:R-:W-:-:S13]  /*8fa0*/  LOP3.LUT P1, RZ, R10, 0xff, RZ, 0xc0, !PT ;  /* 0x000000ff0aff7812 */ /* 0x000fda000782c0ff */
[----:B------:R-:W-:Y:S05]  /*8fb0*/  @P1 BRA `(.L_x_187) ;  /* 0xfffffff400341947 */ /* 0x000fea000383ffff */
[----:B------:R-:W-:Y:S05]  /*8fc0*/  BSYNC B0 ;  /* 0x0000000000007941 */ /* 0x000fea0003800000 */
.L_x_175:
[----:B------:R-:W-:-:S03]  /*8fd0*/  UMOV UR4, 0xffffffff ;  /* 0xffffffff00047882 */ /* 0x000fc60000000000 */
[----:B------:R-:W-:Y:S05]  /*8fe0*/  BRA.DIV UR4, `(.L_x_188) ;  /* 0x0000000a04007947 */ /* 0x000fea000b800000 */
[----:B------:R-:W-:-:S13]  /*8ff0*/  ELECT P0, URZ, PT ;  /* 0x00000000003f782f */ /* 0x000fda0003800000 */
.L_x_209:
[----:B------:R-:W-:Y:S04]  /*9000*/  BSSY B0, `(.L_x_189) ;  /* 0x0000058000007945 */ /* 0x000fe80003800000 */
[----:B------:R-:W-:Y:S05]  /*9010*/  @!P0 BRA `(.L_x_190) ;  /* 0x0000000400588947 */ /* 0x000fea0003800000 */
[----:B------:R-:W-:-:S04]  /*9020*/  LOP3.LUT R7, R7, 0x2, RZ, 0xfc, !PT ;  /* 0x0000000207077812 */ /* 0x000fc800078efcff */
[----:B------:R-:W-:-:S13]  /*9030*/  ISETP.NE.AND P0, PT, R7, 0x3, PT ;  /* 0x000000030700780c */ /* 0x000fda0003f05270 */
[----:B------:R-:W-:Y:S05]  /*9040*/  @!P0 BRA `(.L_x_191) ;  /* 0x0000000000048947 */ /* 0x000fea0003800000 */
[----:B------:R-:W-:Y:S01]  /*9050*/  BPT.TRAP 0x1 ;  /* 0x000000040000795c */ /* 0x000fe20000300000 */
.L_x_191:
[----:B------:R-:W0:Y:S01]  /*9060*/  S2R R3, SR_CgaCtaId ;  /* 0x0000000000037919 */ /* 0x000e220000008800 */
[----:B------:R-:W-:Y:S02]  /*9070*/  MOV R0, 0x400 ;  /* 0x0000040000007802 */ /* 0x000fe40000000f00 */
[----:B------:R-:W-:Y:S02]  /*9080*/  SHF.L.U32 R2, R12, 0x1f, RZ ;  /* 0x0000001f0c027819 */ /* 0x000fe400000006ff */
[----:B0-----:R-:W-:-:S05]  /*9090*/  LEA R0, R3, R0, 0x18 ;  /* 0x0000000003007211 */ /* 0x001fca00078ec0ff */
[----:B------:R-:W-:-:S04]  /*90a0*/  VIADD R0, R0, 0x48 ;  /* 0x0000004800007836 */ /* 0x000fc80000000000 */
[C---:B------:R-:W-:Y:S02]  /*90b0*/  IMAD R5, R13.reuse, 0x8, R0 ;  /* 0x000000080d057824 */ /* 0x040fe400078e0200 */
[----:B------:R-:W-:Y:S02]  /*90c0*/  VIADD R13, R13, 0x1 ;  /* 0x000000010d0d7836 */ /* 0x000fe40000000000 */
[----:B------:R-:W0:Y:S03]  /*90d0*/  SYNCS.PHASECHK.TRANS64.TRYWAIT P0, [R5+URZ], R2 ;  /* 0x00000002050075a7 */ /* 0x000e26000800017f */
[----:B------:R-:W-:-:S04]  /*90e0*/  ISETP.NE.AND P1, PT, R13, 0x9, PT ;  /* 0x000000090d00780c */ /* 0x000fc80003f25270 */
[----:B------:R-:W-:Y:S02]  /*90f0*/  SEL R3, RZ, 0x1, P1 ;  /* 0x00000001ff037807 */ /* 0x000fe40000800000 */
[----:B------:R-:W-:Y:S02]  /*9100*/  SEL R13, R13, RZ, P1 ;  /* 0x000000ff0d0d7207 */ /* 0x000fe40000800000 */
[----:B------:R-:W-:-:S03]  /*9110*/  LOP3.LUT R12, R12, R3, RZ, 0x3c, !PT ;  /* 0x000000030c0c7212 */ /* 0x000fc600078e3cff */
[----:B------:R-:W-:Y:S01]  /*9120*/  IMAD R7, R13, 0x8, R0 ;  /* 0x000000080d077824 */ /* 0x000fe200078e0200 */
[----:B------:R-:W-:Y:S01]  /*9130*/  SHF.L.U32 R4, R12, 0x1f, RZ ;  /* 0x0000001f0c047819 */ /* 0x000fe200000006ff */
[----:B0-----:R-:W-:Y:S06]  /*9140*/  @!P0 BRA `(.L_x_192) ;  /* 0x0000000400cc8947 */ /* 0x001fec0003800000 */
.L_x_210:
[----:B------:R-:W1:Y:S01]  /*9150*/  SYNCS.PHASECHK.TRANS64.TRYWAIT P0, [R7+URZ], R4 ;  /* 0x00000004070075a7 */ /* 0x000e62000800017f */
[----:B0-----:R-:W-:-:S05]  /*9160*/  VIADD R2, R13, 0x1 ;  /* 0x000000010d027836 */ /* 0x001fca0000000000 */
[----:B------:R-:W-:-:S04]  /*9170*/  ISETP.NE.AND P1, PT, R2, 0x9, PT ;  /* 0x000000090200780c */ /* 0x000fc80003f25270 */
[----:B------:R-:W-:Y:S02]  /*9180*/  SEL R3, RZ, 0x1, P1 ;  /* 0x00000001ff037807 */ /* 0x000fe40000800000 */
[----:B------:R-:W-:Y:S02]  /*9190*/  SEL R9, R2, RZ, P1 ;  /* 0x000000ff02097207 */ /* 0x000fe40000800000 */
[----:B------:R-:W-:-:S03]  /*91a0*/  LOP3.LUT R12, R12, R3, RZ, 0x3c, !PT ;  /* 0x000000030c0c7212 */ /* 0x000fc600078e3cff */
[----:B------:R-:W-:Y:S01]  /*91b0*/  IMAD R6, R9, 0x8, R0 ;  /* 0x0000000809067824 */ /* 0x000fe200078e0200 */
[----:B------:R-:W-:Y:S01]  /*91c0*/  SHF.L.U32 R5, R12, 0x1f, RZ ;  /* 0x0000001f0c057819 */ /* 0x000fe200000006ff */
[----:B-1----:R-:W-:Y:S06]  /*91d0*/  @!P0 BRA `(.L_x_193) ;  /* 0x0000000400bc8947 */ /* 0x002fec0003800000 */
.L_x_211:
[----:B------:R-:W1:Y:S01]  /*91e0*/  SYNCS.PHASECHK.TRANS64.TRYWAIT P0, [R6+URZ], R5 ;  /* 0x00000005060075a7 */ /* 0x000e62000800017f */
[----:B------:R-:W-:-:S05]  /*91f0*/  VIADD R2, R9, 0x1 ;  /* 0x0000000109027836 */ /* 0x000fca0000000000 */
[----:B------:R-:W-:-:S04]  /*9200*/  ISETP.NE.AND P1, PT, R2, 0x9, PT ;  /* 0x000000090200780c */ /* 0x000fc80003f25270 */
[----:B------:R-:W-:Y:S02]  /*9210*/  SEL R3, RZ, 0x1, P1 ;  /* 0x00000001ff037807 */ /* 0x000fe40000800000 */
[----:B0-----:R-:W-:Y:S02]  /*9220*/  SEL R7, R2, RZ, P1 ;  /* 0x000000ff02077207 */ /* 0x001fe40000800000 */
[----:B------:R-:W-:-:S03]  /*9230*/  LOP3.LUT R12, R12, R3, RZ, 0x3c, !PT ;  /* 0x000000030c0c7212 */ /* 0x000fc600078e3cff */
[----:B------:R-:W-:Y:S01]  /*9240*/  IMAD R9, R7, 0x8, R0 ;  /* 0x0000000807097824 */ /* 0x000fe200078e0200 */
[----:B------:R-:W-:Y:S01]  /*9250*/  SHF.L.U32 R4, R12, 0x1f, RZ ;  /* 0x0000001f0c047819 */ /* 0x000fe200000006ff */
[----:B-1----:R-:W-:Y:S06]  /*9260*/  @!P0 BRA `(.L_x_194) ;  /* 0x0000000400ac8947 */ /* 0x002fec0003800000 */
.L_x_212:
[----:B------:R-:W1:Y:S01]  /*9270*/  SYNCS.PHASECHK.TRANS64.TRYWAIT P0, [R9+URZ], R4 ;  /* 0x00000004090075a7 */ /* 0x000e62000800017f */
[----:B------:R-:W-:-:S05]  /*9280*/  VIADD R2, R7, 0x1 ;  /* 0x0000000107027836 */ /* 0x000fca0000000000 */
[----:B------:R-:W-:-:S04]  /*9290*/  ISETP.NE.AND P1, PT, R2, 0x9, PT ;  /* 0x000000090200780c */ /* 0x000fc80003f25270 */
[----:B------:R-:W-:Y:S02]  /*92a0*/  SEL R3, RZ, 0x1, P1 ;  /* 0x00000001ff037807 */ /* 0x000fe40000800000 */
[----:B------:R-:W-:Y:S02]  /*92b0*/  SEL R7, R2, RZ, P1 ;  /* 0x000000ff02077207 */ /* 0x000fe40000800000 */
[----:B------:R-:W-:-:S03]  /*92c0*/  LOP3.LUT R12, R12, R3, RZ, 0x3c, !PT ;  /* 0x000000030c0c7212 */ /* 0x000fc600078e3cff */
[----:B0-----:R-:W-:Y:S01]  /*92d0*/  IMAD R6, R7, 0x8, R0 ;  /* 0x0000000807067824 */ /* 0x001fe200078e0200 */
[----:B------:R-:W-:Y:S01]  /*92e0*/  SHF.L.U32 R5, R12, 0x1f, RZ ;  /* 0x0000001f0c057819 */ /* 0x000fe200000006ff */
[----:B-1----:R-:W-:Y:S06]  /*92f0*/  @!P0 BRA `(.L_x_195) ;  /* 0x00000004009c8947 */ /* 0x002fec0003800000 */
.L_x_213:
        /* <DEDUP_REMOVED lines=9> */
.L_x_214:
[----:B------:R-:W1:Y:S01]  /*9390*/  SYNCS.PHASECHK.TRANS64.TRYWAIT P0, [R9+URZ], R4 ;  /* 0x00000004090075a7 */ /* 0x000e62000800017f */
[----:B------:R-:W-:-:S05]  /*93a0*/  VIADD R2, R7, 0x1 ;  /* 0x0000000107027836 */ /* 0x000fca0000000000 */
[----:B------:R-:W-:-:S04]  /*93b0*/  ISETP.NE.AND P1, PT, R2, 0x9, PT ;  /* 0x000000090200780c */ /* 0x000fc80003f25270 */
[----:B------:R-:W-:Y:S02]  /*93c0*/  SEL R3, RZ, 0x1, P1 ;  /* 0x00000001ff037807 */ /* 0x000fe40000800000 */
[----:B------:R-:W-:Y:S02]  /*93d0*/  SEL R7, R2, RZ, P1 ;  /* 0x000000ff02077207 */ /* 0x000fe40000800000 */
[----:B------:R-:W-:-:S03]  /*93e0*/  LOP3.LUT R12, R12, R3, RZ, 0x3c, !PT ;  /* 0x000000030c0c7212 */ /* 0x000fc600078e3cff */
[----:B------:R-:W-:Y:S01]  /*93f0*/  IMAD R8, R7, 0x8, R0 ;  /* 0x0000000807087824 */ /* 0x000fe200078e0200 */
[----:B0-----:R-:W-:Y:S01]  /*9400*/  SHF.L.U32 R5, R12, 0x1f, RZ ;  /* 0x0000001f0c057819 */ /* 0x001fe200000006ff */
[----:B-1----:R-:W-:Y:S06]  /*9410*/  @!P0 BRA `(.L_x_197) ;  /* 0x00000004007c8947 */ /* 0x002fec0003800000 */
.L_x_215:
[----:B------:R-:W1:Y:S01]  /*9420*/  SYNCS.PHASECHK.TRANS64.TRYWAIT P0, [R8+URZ], R5 ;  /* 0x00000005080075a7 */ /* 0x000e62000800017f */
[----:B------:R-:W-:-:S05]  /*9430*/  VIADD R2, R7, 0x1 ;  /* 0x0000000107027836 */ /* 0x000fca0000000000 */
[----:B------:R-:W-:-:S04]  /*9440*/  ISETP.NE.AND P1, PT, R2, 0x9, PT ;  /* 0x000000090200780c */ /* 0x000fc80003f25270 */
[----:B------:R-:W-:Y:S02]  /*9450*/  SEL R3, RZ, 0x1, P1 ;  /* 0x00000001ff037807 */ /* 0x000fe40000800000 */
[----:B------:R-:W-:Y:S02]  /*9460*/  SEL R7, R2, RZ, P1 ;  /* 0x000000ff02077207 */ /* 0x000fe40000800000 */
[----:B0-----:R-:W-:-:S03]  /*9470*/  LOP3.LUT R9, R12, R3, RZ, 0x3c, !PT ;  /* 0x000000030c097212 */ /* 0x001fc600078e3cff */
[----:B------:R-:W-:Y:S01]  /*9480*/  IMAD R11, R7, 0x8, R0 ;  /* 0x00000008070b7824 */ /* 0x000fe200078e0200 */
[----:B------:R-:W-:Y:S01]  /*9490*/  SHF.L.U32 R6, R9, 0x1f, RZ ;  /* 0x0000001f09067819 */ /* 0x000fe200000006ff */
[----:B-1----:R-:W-:Y:S06]  /*94a0*/  @!P0 BRA `(.L_x_198) ;  /* 0x00000004006c8947 */ /* 0x002fec0003800000 */
.L_x_216:
[----:B------:R-:W1:Y:S01]  /*94b0*/  SYNCS.PHASECHK.TRANS64.TRYWAIT P0, [R11+URZ], R6 ;  /* 0x000000060b0075a7 */ /* 0x000e62000800017f */
[----:B------:R-:W-:-:S05]  /*94c0*/  VIADD R2, R7, 0x1 ;  /* 0x0000000107027836 */ /* 0x000fca0000000000 */
[----:B------:R-:W-:-:S04]  /*94d0*/  ISETP.NE.AND P1, PT, R2, 0x9, PT ;  /* 0x000000090200780c */ /* 0x000fc80003f25270 */
[----:B------:R-:W-:Y:S02]  /*94e0*/  SEL R4, RZ, 0x1, P1 ;  /* 0x00000001ff047807 */ /* 0x000fe40000800000 */
[----:B------:R-:W-:Y:S02]  /*94f0*/  SEL R3, R2, RZ, P1 ;  /* 0x000000ff02037207 */ /* 0x000fe40000800000 */
[----:B------:R-:W-:Y:S01]  /*9500*/  LOP3.LUT R4, R9, R4, RZ, 0x3c, !PT ;  /* 0x0000000409047212 */ /* 0x000fe200078e3cff */
[----:B-1----:R-:W-:Y:S06]  /*9510*/  @!P0 BRA `(.L_x_199) ;  /* 0x0000000400648947 */ /* 0x002fec0003800000 */
.L_x_217:
[----:B------:R-:W-:Y:S01]  /*9520*/  IMAD R3, R3, 0x8, R0 ;  /* 0x0000000803037824 */ /* 0x000fe200078e0200 */
[----:B------:R-:W-:-:S07]  /*9530*/  SHF.L.U32 R0, R4, 0x1f, RZ ;  /* 0x0000001f04007819 */ /* 0x000fce00000006ff */
.L_x_200:
[----:B--2---:R2:W3:Y:S02]  /*9540*/  SYNCS.PHASECHK.TRANS64.TRYWAIT P0, [R3+URZ], R0 ;  /* 0x00000000030075a7 */ /* 0x0044e4000800017f */
[----:B---3--:R-:W-:Y:S05]  /*9550*/  @!P0 NANOSLEEP.SYNCS 0x989680 ;  /* 0x009896800000895d */ /* 0x008fea0003900000 */
[----:B------:R-:W3:Y:S02]  /*9560*/  @!P0 SYNCS.PHASECHK.TRANS64 P0, [R3+URZ], R0 ;  /* 0x00000000030085a7 */ /* 0x000ee4000800007f */
[----:B---3--:R-:W-:Y:S05]  /*9570*/  @!P0 BRA `(.L_x_200) ;  /* 0xfffffffc00f08947 */ /* 0x008fea000383ffff */
.L_x_190:
[----:B------:R-:W-:Y:S05]  /*9580*/  BSYNC B0 ;  /* 0x0000000000007941 */ /* 0x000fea0003800000 */
.L_x_189:
[----:B------:R-:W-:Y:S05]  /*9590*/  EXIT ;  /* 0x000000000000794d */ /* 0x000fea0003800000 */
.L_x_20:
[----:B0-----:R-:W-:-:S04]  /*95a0*/  IMAD.U32 R18, RZ, RZ, UR11 ;  /* 0x0000000bff127e24 */ /* 0x001fc8000f8e00ff */
[----:B------:R0:W1:Y:S03]  /*95b0*/  SYNCS.PHASECHK.TRANS64.TRYWAIT P1, [R18+URZ+-0x8], R17 ;  /* 0xfffff811120075a7 */ /* 0x000066000802017f */
[----:B-1----:R-:W-:Y:S05]  /*95c0*/  @!P1 NANOSLEEP.SYNCS 0x989680 ;  /* 0x009896800000995d */ /* 0x002fea0003900000 */
[----:B------:R-:W1:Y:S02]  /*95d0*/  @!P1 SYNCS.PHASECHK.TRANS64 P1, [R18+URZ+-0x8], R17 ;  /* 0xfffff811120095a7 */ /* 0x000e64000802007f */
[----:B-1----:R-:W-:Y:S05]  /*95e0*/  @!P1 BRA `(.L_x_20) ;  /* 0xfffffffc00ec9947 */ /* 0x002fea000383ffff */
[----:B------:R-:W-:Y:S05]  /*95f0*/  BRA `(.L_x_201) ;  /* 0xffffff8000387947 */ /* 0x000fea000383ffff */
.L_x_25:
[----:B-1----:R-:W-:-:S04]  /*9600*/  IMAD.U32 R18, RZ, RZ, UR6 ;  /* 0x00000006ff127e24 */ /* 0x002fc8000f8e00ff */
[----:B------:R1:W4:Y:S03]  /*9610*/  SYNCS.PHASECHK.TRANS64.TRYWAIT P1, [R18+URZ], R17 ;  /* 0x00000011120075a7 */ /* 0x000326000802017f */
[----:B----4-:R-:W-:Y:S05]  /*9620*/  @!P1 NANOSLEEP.SYNCS 0x989680 ;  /* 0x009896800000995d */ /* 0x010fea0003900000 */
[----:B------:R-:W4:Y:S02]  /*9630*/  @!P1 SYNCS.PHASECHK.TRANS64 P1, [R18+URZ], R17 ;  /* 0x00000011120095a7 */ /* 0x000f24000802007f */
[----:B----4-:R-:W-:Y:S05]  /*9640*/  @!P1 BRA `(.L_x_25) ;  /* 0xfffffffc00ec9947 */ /* 0x010fea000383ffff */
[----:B------:R-:W-:Y:S05]  /*9650*/  BRA `(.L_x_24) ;  /* 0xffffff8400647947 */ /* 0x000fea000383ffff */
.L_x_31:
[----:B-1----:R-:W-:-:S04]  /*9660*/  IMAD.U32 R21, RZ, RZ, UR16 ;  /* 0x00000010ff157e24 */ /* 0x002fc8000f8e00ff */
[----:B------:R1:W4:Y:S03]  /*9670*/  SYNCS.PHASECHK.TRANS64.TRYWAIT P1, [R21+URZ], R20 ;  /* 0x00000014150075a7 */ /* 0x000326000802017f */
[----:B----4-:R-:W-:Y:S05]  /*9680*/  @!P1 NANOSLEEP.SYNCS 0x989680 ;  /* 0x009896800000995d */ /* 0x010fea0003900000 */
[----:B------:R-:W4:Y:S02]  /*9690*/  @!P1 SYNCS.PHASECHK.TRANS64 P1, [R21+URZ], R20 ;  /* 0x00000014150095a7 */ /* 0x000f24000802007f */
[----:B----4-:R-:W-:Y:S05]  /*96a0*/  @!P1 BRA `(.L_x_31) ;  /* 0xfffffffc00ec9947 */ /* 0x010fea000383ffff */
[----:B------:R-:W-:Y:S05]  /*96b0*/  BRA `(.L_x_30) ;  /* 0xffffff8c00cc7947 */ /* 0x000fea000383ffff */
.L_x_39:
[----:B01--4-:R-:W-:-:S04]  /*96c0*/  IMAD.U32 R19, RZ, RZ, UR11 ;  /* 0x0000000bff137e24 */ /* 0x013fc8000f8e00ff */
[----:B------:R0:W1:Y:S03]  /*96d0*/  SYNCS.PHASECHK.TRANS64.TRYWAIT P1, [R19+URZ+0x8], R18 ;  /* 0x00000812130075a7 */ /* 0x000066000802017f */
[----:B-1----:R-:W-:Y:S05]  /*96e0*/  @!P1 NANOSLEEP.SYNCS 0x989680 ;  /* 0x009896800000995d */ /* 0x002fea0003900000 */
[----:B------:R-:W1:Y:S02]  /*96f0*/  @!P1 SYNCS.PHASECHK.TRANS64 P1, [R19+URZ+0x8], R18 ;  /* 0x00000812130095a7 */ /* 0x000e64000802007f */
[----:B-1----:R-:W-:Y:S05]  /*9700*/  @!P1 BRA `(.L_x_39) ;  /* 0xfffffffc00ec9947 */ /* 0x002fea000383ffff */
[----:B------:R-:W-:Y:S05]  /*9710*/  BRA `(.L_x_202) ;  /* 0xffffff9c00607947 */ /* 0x000fea000383ffff */
.L_x_176:
[----:B------:R-:W-:Y:S01]  /*9720*/  BSSY B1, `(.L_x_203) ;  /* 0x0000006000017945 */ /* 0x000fe20003800000 */
[----:B------:R-:W-:-:S07]  /*9730*/  IMAD.MOV.U32 R10, RZ, RZ, -0x1 ;  /* 0xffffffffff0a7424 */ /* 0x000fce00078e00ff */
[----:B------:R-:W-:Y:S05]  /*9740*/  WARPSYNC.COLLECTIVE R10, `(.L_x_204) ;  /* 0x000000000a0c7348 */ /* 0x000fea0003c00000 */
[----:B------:R-:W-:Y:S02]  /*9750*/  ELECT P1, UR62, PT ;  /* 0x00000000003e782f */ /* 0x000fe40003820000 */
[----:B------:R-:W-:Y:S01]  /*9760*/  MOV R10, UR62 ;  /* 0x0000003e000a7c02 */ /* 0x000fe20008000f00 */
[----:B------:R-:W-:Y:S10]  /*9770*/  ENDCOLLECTIVE ;  /* 0x000000000000791b */ /* 0x000ff40003800000 */
.L_x_204:
[----:B------:R-:W-:Y:S05]  /*9780*/  BSYNC B1 ;  /* 0x0000000000017941 */ /* 0x000fea0003800000 */
.L_x_203:
[----:B------:R-:W-:Y:S05]  /*9790*/  BRA `(.L_x_205) ;  /* 0xffffffec00487947 */ /* 0x000fea000383ffff */
.L_x_179:
[----:B0-----:R0:W1:Y:S02]  /*97a0*/  SYNCS.PHASECHK.TRANS64.TRYWAIT P1, [R19+URZ+0x48], R10 ;  /* 0x0000480a130075a7 */ /* 0x001064000802017f */
[----:B-1----:R-:W-:Y:S05]  /*97b0*/  @!P1 NANOSLEEP.SYNCS 0x989680 ;  /* 0x009896800000995d */ /* 0x002fea0003900000 */
[----:B------:R-:W1:Y:S02]  /*97c0*/  @!P1 SYNCS.PHASECHK.TRANS64 P1, [R19+URZ+0x48], R10 ;  /* 0x0000480a130095a7 */ /* 0x000e64000802007f */
[----:B-1----:R-:W-:Y:S05]  /*97d0*/  @!P1 BRA `(.L_x_179) ;  /* 0xfffffffc00f09947 */ /* 0x002fea000383ffff */
[----:B------:R-:W-:Y:S05]  /*97e0*/  BRA `(.L_x_206) ;  /* 0xffffffec00847947 */ /* 0x000fea000383ffff */
.L_x_188:
[----:B------:R-:W-:Y:S01]  /*97f0*/  BSSY B0, `(.L_x_207) ;  /* 0x0000006000007945 */ /* 0x000fe20003800000 */
[----:B------:R-:W-:-:S07]  /*9800*/  IMAD.MOV.U32 R10, RZ, RZ, -0x1 ;  /* 0xffffffffff0a7424 */ /* 0x000fce00078e00ff */
[----:B------:R-:W-:Y:S05]  /*9810*/  WARPSYNC.COLLECTIVE R10, `(.L_x_208) ;  /* 0x000000000a0c7348 */ /* 0x000fea0003c00000 */
[----:B------:R-:W-:Y:S02]  /*9820*/  ELECT P1, UR62, PT ;  /* 0x00000000003e782f */ /* 0x000fe40003820000 */
[----:B------:R-:W-:Y:S01]  /*9830*/  MOV R10, UR62 ;  /* 0x0000003e000a7c02 */ /* 0x000fe20008000f00 */
[----:B------:R-:W-:Y:S10]  /*9840*/  ENDCOLLECTIVE ;  /* 0x000000000000791b */ /* 0x000ff40003800000 */
.L_x_208:
[----:B------:R-:W-:Y:S05]  /*9850*/  BSYNC B0 ;  /* 0x0000000000007941 */ /* 0x000fea0003800000 */
.L_x_207:
[----:B------:R-:W-:Y:S01]  /*9860*/  PLOP3.LUT P0, PT, P1, PT, PT, 0x80, 0x0 ;  /* 0x000000000000781c */ /* 0x000fe20000f0f070 */
[----:B------:R-:W-:-:S12]  /*9870*/  BRA `(.L_x_209) ;  /* 0xfffffff400e07947 */ /* 0x000fd8000383ffff */
.L_x_192:
[----:B0-----:R0:W1:Y:S02]  /*9880*/  SYNCS.PHASECHK.TRANS64.TRYWAIT P0, [R5+URZ], R2 ;  /* 0x00000002050075a7 */ /* 0x001064000800017f */
[----:B-1----:R-:W-:Y:S05]  /*9890*/  @!P0 NANOSLEEP.SYNCS 0x989680 ;  /* 0x009896800000895d */ /* 0x002fea0003900000 */
[----:B------:R-:W1:Y:S02]  /*98a0*/  @!P0 SYNCS.PHASECHK.TRANS64 P0, [R5+URZ], R2 ;  /* 0x00000002050085a7 */ /* 0x000e64000800007f */
[----:B-1----:R-:W-:Y:S05]  /*98b0*/  @!P0 BRA `(.L_x_192) ;  /* 0xfffffffc00f08947 */ /* 0x002fea000383ffff */
[----:B------:R-:W-:Y:S05]  /*98c0*/  BRA `(.L_x_210) ;  /* 0xfffffff800207947 */ /* 0x000fea000383ffff */
.L_x_193:
[----:B0-----:R0:W1:Y:S02]  /*98d0*/  SYNCS.PHASECHK.TRANS64.TRYWAIT P0, [R7+URZ], R4 ;  /* 0x00000004070075a7 */ /* 0x001064000800017f */
[----:B-1----:R-:W-:Y:S05]  /*98e0*/  @!P0 NANOSLEEP.SYNCS 0x989680 ;  /* 0x009896800000895d */ /* 0x002fea0003900000 */
[----:B------:R-:W1:Y:S02]  /*98f0*/  @!P0 SYNCS.PHASECHK.TRANS64 P0, [R7+URZ], R4 ;  /* 0x00000004070085a7 */ /* 0x000e64000800007f */
[----:B-1----:R-:W-:Y:S05]  /*9900*/  @!P0 BRA `(.L_x_193) ;  /* 0xfffffffc00f08947 */ /* 0x002fea000383ffff */
[----:B------:R-:W-:Y:S05]  /*9910*/  BRA `(.L_x_211) ;  /* 0xfffffff800307947 */ /* 0x000fea000383ffff */
.L_x_194:
[----:B0-----:R0:W1:Y:S02]  /*9920*/  SYNCS.PHASECHK.TRANS64.TRYWAIT P0, [R6+URZ], R5 ;  /* 0x00000005060075a7 */ /* 0x001064000800017f */
[----:B-1----:R-:W-:Y:S05]  /*9930*/  @!P0 NANOSLEEP.SYNCS 0x989680 ;  /* 0x009896800000895d */ /* 0x002fea0003900000 */
[----:B------:R-:W1:Y:S02]  /*9940*/  @!P0 SYNCS.PHASECHK.TRANS64 P0, [R6+URZ], R5 ;  /* 0x00000005060085a7 */ /* 0x000e64000800007f */
[----:B-1----:R-:W-:Y:S05]  /*9950*/  @!P0 BRA `(.L_x_194) ;  /* 0xfffffffc00f08947 */ /* 0x002fea000383ffff */
[----:B------:R-:W-:Y:S05]  /*9960*/  BRA `(.L_x_212) ;  /* 0xfffffff800407947 */ /* 0x000fea000383ffff */
.L_x_195:
[----:B0-----:R0:W1:Y:S02]  /*9970*/  SYNCS.PHASECHK.TRANS64.TRYWAIT P0, [R9+URZ], R4 ;  /* 0x00000004090075a7 */ /* 0x001064000800017f */
[----:B-1----:R-:W-:Y:S05]  /*9980*/  @!P0 NANOSLEEP.SYNCS 0x989680 ;  /* 0x009896800000895d */ /* 0x002fea0003900000 */
[----:B------:R-:W1:Y:S02]  /*9990*/  @!P0 SYNCS.PHASECHK.TRANS64 P0, [R9+URZ], R4 ;  /* 0x00000004090085a7 */ /* 0x000e64000800007f */
[----:B-1----:R-:W-:Y:S05]  /*99a0*/  @!P0 BRA `(.L_x_195) ;  /* 0xfffffffc00f08947 */ /* 0x002fea000383ffff */
[----:B------:R-:W-:Y:S05]  /*99b0*/  BRA `(.L_x_213) ;  /* 0xfffffff800507947 */ /* 0x000fea000383ffff */
.L_x_196:
[----:B0-----:R0:W1:Y:S02]  /*99c0*/  SYNCS.PHASECHK.TRANS64.TRYWAIT P0, [R6+URZ], R5 ;  /* 0x00000005060075a7 */ /* 0x001064000800017f */
[----:B-1----:R-:W-:Y:S05]  /*99d0*/  @!P0 NANOSLEEP.SYNCS 0x989680 ;  /* 0x009896800000895d */ /* 0x002fea0003900000 */
[----:B------:R-:W1:Y:S02]  /*99e0*/  @!P0 SYNCS.PHASECHK.TRANS64 P0, [R6+URZ], R5 ;  /* 0x00000005060085a7 */ /* 0x000e64000800007f */
[----:B-1----:R-:W-:Y:S05]  /*99f0*/  @!P0 BRA `(.L_x_196) ;  /* 0xfffffffc00f08947 */ /* 0x002fea000383ffff */
[----:B------:R-:W-:Y:S05]  /*9a00*/  BRA `(.L_x_214) ;  /* 0xfffffff800607947 */ /* 0x000fea000383ffff */
.L_x_197:
[----:B0-----:R0:W1:Y:S02]  /*9a10*/  SYNCS.PHASECHK.TRANS64.TRYWAIT P0, [R9+URZ], R4 ;  /* 0x00000004090075a7 */ /* 0x001064000800017f */
[----:B-1----:R-:W-:Y:S05]  /*9a20*/  @!P0 NANOSLEEP.SYNCS 0x989680 ;  /* 0x009896800000895d */ /* 0x002fea0003900000 */
[----:B------:R-:W1:Y:S02]  /*9a30*/  @!P0 SYNCS.PHASECHK.TRANS64 P0, [R9+URZ], R4 ;  /* 0x00000004090085a7 */ /* 0x000e64000800007f */
[----:B-1----:R-:W-:Y:S05]  /*9a40*/  @!P0 BRA `(.L_x_197) ;  /* 0xfffffffc00f08947 */ /* 0x002fea000383ffff */
[----:B------:R-:W-:Y:S05]  /*9a50*/  BRA `(.L_x_215) ;  /* 0xfffffff800707947 */ /* 0x000fea000383ffff */
.L_x_198:
[----:B0-----:R0:W1:Y:S02]  /*9a60*/  SYNCS.PHASECHK.TRANS64.TRYWAIT P0, [R8+URZ], R5 ;  /* 0x00000005080075a7 */ /* 0x001064000800017f */
[----:B-1----:R-:W-:Y:S05]  /*9a70*/  @!P0 NANOSLEEP.SYNCS 0x989680 ;  /* 0x009896800000895d */ /* 0x002fea0003900000 */
[----:B------:R-:W1:Y:S02]  /*9a80*/  @!P0 SYNCS.PHASECHK.TRANS64 P0, [R8+URZ], R5 ;  /* 0x00000005080085a7 */ /* 0x000e64000800007f */
[----:B-1----:R-:W-:Y:S05]  /*9a90*/  @!P0 BRA `(.L_x_198) ;  /* 0xfffffffc00f08947 */ /* 0x002fea000383ffff */
[----:B------:R-:W-:Y:S05]  /*9aa0*/  BRA `(.L_x_216) ;  /* 0xfffffff800807947 */ /* 0x000fea000383ffff */
.L_x_199:
[----:B-1----:R1:W2:Y:S02]  /*9ab0*/  SYNCS.PHASECHK.TRANS64.TRYWAIT P0, [R11+URZ], R6 ;  /* 0x000000060b0075a7 */ /* 0x0022a4000800017f */
[----:B--2---:R-:W-:Y:S05]  /*9ac0*/  @!P0 NANOSLEEP.SYNCS 0x989680 ;  /* 0x009896800000895d */ /* 0x004fea0003900000 */
[----:B------:R-:W2:Y:S02]  /*9ad0*/  @!P0 SYNCS.PHASECHK.TRANS64 P0, [R11+URZ], R6 ;  /* 0x000000060b0085a7 */ /* 0x000ea4000800007f */
[----:B--2---:R-:W-:Y:S05]  /*9ae0*/  @!P0 BRA `(.L_x_199) ;  /* 0xfffffffc00f08947 */ /* 0x004fea000383ffff */
[----:B------:R-:W-:Y:S05]  /*9af0*/  BRA `(.L_x_217) ;  /* 0xfffffff800887947 */ /* 0x000fea000383ffff */
.L_x_218:
[----:B------:R-:W-:-:S00]  /*9b00*/  BRA `(.L_x_218) ;  /* 0xfffffffc00fc7947 */ /* 0x000fc0000383ffff */
[----:B------:R-:W-:-:S00]  /*9b10*/  NOP ;  /* 0x0000000000007918 */ /* 0x000fc00000000000 */
        /* <DEDUP_REMOVED lines=14> */
.L_x_219:


//--------------------- .nv.shared._ZN7cutlass13device_kernelINS_4gemm6kernel13GemmUniversalIN4cute5tupleIJiiiiEEENS1_10collective13CollectiveMmaINS1_37MainloopSm90TmaGmmaWarpSpecializedFP8ILi9ENS5_IJNS4_1CILi1EEENSA_ILi2EEESB_EEENS1_32KernelTmaWarpSpecializedPingpongEEENS5_IJNSA_ILi64EEENSA_ILi128EEESH_EEENS_12float_e5m2_tENS5_IJlSB_lEEESJ_SK_NS4_8TiledMMAINS4_8MMA_AtomIJNS4_4SM904GMMA31MMA_64x128x32_F32E5M2E5M2_SS_TNILNSO_7ScaleInE1ELSQ_1EEEEEENS4_6LayoutINS5_IJSB_SB_SB_EEENS5_IJNSA_ILi0EEESV_SV_EEEEENS5_IJNS4_10UnderscoreESY_SY_EEEEENS4_23SM90_TMA_LOAD_MULTICASTENS4_14ComposedLayoutINS4_7SwizzleILi3ELi4ELi3EEENS4_18smem_ptr_flag_bitsILi8EEENST_INS5_IJNSA_ILi8EEESH_EEENS5_IJSH_SB_EEEEEEEvNS4_8identityENS4_13SM90_TMA_LOADES1B_vS1C_EENS_8epilogue10collective6detail29Sm90TmaWarpSpecializedAdapterINS1G_15DefaultEpilogueISJ_SK_SK_NS1F_6thread17LinearCombinationISJ_Li1EffLNS1K_9ScaleType4KindE0ELNS_15FloatRoundStyleE2ESJ_EENS1_15EpilogueDefaultEEEEEvvEEEEvNT_6ParamsE --------------------------
	.section	.nv.shared._ZN7cutlass13device_kernelINS_4gemm6kernel13GemmUniversalIN4cute5tupleIJiiiiEEENS1_10collective13CollectiveMmaINS1_37MainloopSm90TmaGmmaWarpSpecializedFP8ILi9ENS5_IJNS4_1CILi1EEENSA_ILi2EEESB_EEENS1_32KernelTmaWarpSpecializedPingpongEEENS5_IJNSA_ILi64EEENSA_ILi128EEESH_EEENS_12float_e5m2_tENS5_IJlSB_lEEESJ_SK_NS4_8TiledMMAINS4_8MMA_AtomIJNS4_4SM904GMMA31MMA_64x128x32_F32E5M2E5M2_SS_TNILNSO_7ScaleInE1ELSQ_1EEEEEENS4_6LayoutINS5_IJSB_SB_SB_EEENS5_IJNSA_ILi0EEESV_SV_EEEEENS5_IJNS4_10UnderscoreESY_SY_EEEEENS4_23SM90_TMA_LOAD_MULTICASTENS4_14ComposedLayoutINS4_7SwizzleILi3ELi4ELi3EEENS4_18smem_ptr_flag_bitsILi8EEENST_INS5_IJNSA_ILi8EEESH_EEENS5_IJSH_SB_EEEEEEEvNS4_8identityENS4_13SM90_TMA_LOADES1B_vS1C_EENS_8epilogue10collective6detail29Sm90TmaWarpSpecializedAdapterINS1G_15DefaultEpilogueISJ_SK_SK_NS1F_6thread17LinearCombinationISJ_Li1EffLNS1K_9ScaleType4KindE0ELNS_15FloatRoundStyleE2ESJ_EENS1_15EpilogueDefaultEEEEEvvEEEEvNT_6ParamsE,"aw",@nobits
	.sectionflags	@""
	.align	16
	.zero		1024


//--------------------- .nv.shared.reserved.0     --------------------------
	.section	.nv.shared.reserved.0,"aw",@nobits
	.weak		__nv_reservedSMEM_offset_0_alias
	.size		__nv_reservedSMEM_offset_0_alias, 0, 0
	.other		__nv_reservedSMEM_offset_0_alias,@"STO_CUDA_RESERVED_SHARED STV_DEFAULT"
__nv_reservedSMEM_offset_0_alias:
	.zero		0


//--------------------- .nv.global                --------------------------
	.section	.nv.global,"aw",@nobits
.nv.global:
	.type		_ZN40_INTERNAL_bd45d256_4_k_cu_380b5f47_199624cute1_E,@object
	.size		_ZN40_INTERNAL_bd45d256_4_k_cu_380b5f47_199624cute1_E,(_ZN40_INTERNAL_bd45d256_4_k_cu_380b5f47_199624cuda3std3__45__cpo6cbeginE - _ZN40_INTERNAL_bd45d256_4_k_cu_380b5f47_199624cute1_E)
_ZN40_INTERNAL_bd45d256_4_k_cu_380b5f47_199624cute1_E:
	.zero		1
	.type		_ZN40_INTERNAL_bd45d256_4_k_cu_380b5f47_199624cuda3std3__45__cpo6cbeginE,@object
	.size		_ZN40_INTERNAL_bd45d256_4_k_cu_380b5f47_199624cuda3std3__45__cpo6cbeginE,(_ZN40_INTERNAL_bd45d256_4_k_cu_380b5f47_199624cuda3std3__48in_placeE - _ZN40_INTERNAL_bd45d256_4_k_cu_380b5f47_199624cuda3std3__45__cpo6cbeginE)
_ZN40_INTERNAL_bd45d256_4_k_cu_380b5f47_199624cuda3std3__45__cpo6cbeginE:
	.zero		1
	.type		_ZN40_INTERNAL_bd45d256_4_k_cu_380b5f47_199624cuda3std3__48in_placeE,@object
	.size		_ZN40_INTERNAL_bd45d256_4_k_cu_380b5f47_199624cuda3std3__48in_placeE,(_ZN40_INTERNAL_bd45d256_4_k_cu_380b5f47_199624cuda3std6ranges3__45__cpo9iter_moveE - _ZN40_INTERNAL_bd45d256_4_k_cu_380b5f47_199624cuda3std3__48in_placeE)
_ZN40_INTERNAL_bd45d256_4_k_cu_380b5f47_199624cuda3std3__48in_placeE:
	.zero		1
	.type		_ZN40_INTERNAL_bd45d256_4_k_cu_380b5f47_199624cuda3std6ranges3__45__cpo9iter_moveE,@object
	.size		_ZN40_INTERNAL_bd45d256_4_k_cu_380b5f47_199624cuda3std6ranges3__45__cpo9iter_moveE,(_ZN40_INTERNAL_bd45d256_4_k_cu_380b5f47_199624cuda3std3__45__cpo5beginE - _ZN40_INTERNAL_bd45d256_4_k_cu_380b5f47_199624cuda3std6ranges3__45__cpo9iter_moveE)
_ZN40_INTERNAL_bd45d256_4_k_cu_380b5f47_199624cuda3std6ranges3__45__cpo9iter_moveE:
	.zero		1
	.type		_ZN40_INTERNAL_bd45d256_4_k_cu_380b5f47_199624cuda3std3__45__cpo5beginE,@object
	.size		_ZN40_INTERNAL_bd45d256_4_k_cu_380b5f47_199624cuda3std3__45__cpo5beginE,(_ZN40_INTERNAL_bd45d256_4_k_cu_380b5f47_199624cuda3std3__442_GLOBAL__N__bd45d256_4_k_cu_380b5f47_199626ignoreE - _ZN40_INTERNAL_bd45d256_4_k_cu_380b5f47_199624cuda3std3__45__cpo5beginE)
_ZN40_INTERNAL_bd45d256_4_k_cu_380b5f47_199624cuda3std3__45__cpo5beginE:
	.zero		1
	.type		_ZN40_INTERNAL_bd45d256_4_k_cu_380b5f47_199624cuda3std3__442_GLOBAL__N__bd45d256_4_k_cu_380b5f47_199626ignoreE,@object
	.size		_ZN40_INTERNAL_bd45d256_4_k_cu_380b5f47_199624cuda3std3__442_GLOBAL__N__bd45d256_4_k_cu_380b5f47_199626ignoreE,(_ZN40_INTERNAL_bd45d256_4_k_cu_380b5f47_199624cute7productE - _ZN40_INTERNAL_bd45d256_4_k_cu_380b5f47_199624cuda3std3__442_GLOBAL__N__bd45d256_4_k_cu_380b5f47_199626ignoreE)
_ZN40_INTERNAL_bd45d256_4_k_cu_380b5f47_199624cuda3std3__442_GLOBAL__N__bd45d256_4_k_cu_380b5f47_199626ignoreE:
	.zero		1
	.type		_ZN40_INTERNAL_bd45d256_4_k_cu_380b5f47_199624cute7productE,@object
	.size		_ZN40_INTERNAL_bd45d256_4_k_cu_380b5f47_199624cute7productE,(_ZN40_INTERNAL_bd45d256_4_k_cu_380b5f47_199624cuda3std3__45__cpo3endE - _ZN40_INTERNAL_bd45d256_4_k_cu_380b5f47_199624cute7productE)
_ZN40_INTERNAL_bd45d256_4_k_cu_380b5f47_199624cute7productE:
	.zero		1
	.type		_ZN40_INTERNAL_bd45d256_4_k_cu_380b5f47_199624cuda3std3__45__cpo3endE,@object
	.size		_ZN40_INTERNAL_bd45d256_4_k_cu_380b5f47_199624cuda3std3__45__cpo3endE,(_ZN40_INTERNAL_bd45d256_4_k_cu_380b5f47_199624cuda3std3__419piecewise_constructE - _ZN40_INTERNAL_bd45d256_4_k_cu_380b5f47_199624cuda3std3__45__cpo3endE)
_ZN40_INTERNAL_bd45d256_4_k_cu_380b5f47_199624cuda3std3__45__cpo3endE:
	.zero		1
	.type		_ZN40_INTERNAL_bd45d256_4_k_cu_380b5f47_199624cuda3std3__419piecewise_constructE,@object
	.size		_ZN40_INTERNAL_bd45d256_4_k_cu_380b5f47_199624cuda3std3__419piecewise_constructE,(_ZN40_INTERNAL_bd45d256_4_k_cu_380b5f47_199624cuda3std3__45__cpo4cendE - _ZN40_INTERNAL_bd45d256_4_k_cu_380b5f47_199624cuda3std3__419piecewise_constructE)
_ZN40_INTERNAL_bd45d256_4_k_cu_380b5f47_199624cuda3std3__419piecewise_constructE:
	.zero		1
	.type		_ZN40_INTERNAL_bd45d256_4_k_cu_380b5f47_199624cuda3std3__45__cpo4cendE,@object
	.size		_ZN40_INTERNAL_bd45d256_4_k_cu_380b5f47_199624cuda3std3__45__cpo4cendE,(_ZN40_INTERNAL_bd45d256_4_k_cu_380b5f47_199624cuda3std6ranges3__45__cpo4swapE - _ZN40_INTERNAL_bd45d256_4_k_cu_380b5f47_199624cuda3std3__45__cpo4cendE)
_ZN40_INTERNAL_bd45d256_4_k_cu_380b5f47_199624cuda3std3__45__cpo4cendE:
	.zero		1
	.type		_ZN40_INTERNAL_bd45d256_4_k_cu_380b5f47_199624cuda3std6ranges3__45__cpo4swapE,@object
	.size		_ZN40_INTERNAL_bd45d256_4_k_cu_380b5f47_199624cuda3std6ranges3__45__cpo4swapE,(.L_7 - _ZN40_INTERNAL_bd45d256_4_k_cu_380b5f47_199624cuda3std6ranges3__45__cpo4swapE)
_ZN40_INTERNAL_bd45d256_4_k_cu_380b5f47_199624cuda3std6ranges3__45__cpo4swapE:
	.zero		1
.L_7:


//--------------------- .nv.constant0._ZN7cutlass13device_kernelINS_4gemm6kernel13GemmUniversalIN4cute5tupleIJiiiiEEENS1_10collective13CollectiveMmaINS1_37MainloopSm90TmaGmmaWarpSpecializedFP8ILi9ENS5_IJNS4_1CILi1EEENSA_ILi2EEESB_EEENS1_32KernelTmaWarpSpecializedPingpongEEENS5_IJNSA_ILi64EEENSA_ILi128EEESH_EEENS_12float_e5m2_tENS5_IJlSB_lEEESJ_SK_NS4_8TiledMMAINS4_8MMA_AtomIJNS4_4SM904GMMA31MMA_64x128x32_F32E5M2E5M2_SS_TNILNSO_7ScaleInE1ELSQ_1EEEEEENS4_6LayoutINS5_IJSB_SB_SB_EEENS5_IJNSA_ILi0EEESV_SV_EEEEENS5_IJNS4_10UnderscoreESY_SY_EEEEENS4_23SM90_TMA_LOAD_MULTICASTENS4_14ComposedLayoutINS4_7SwizzleILi3ELi4ELi3EEENS4_18smem_ptr_flag_bitsILi8EEENST_INS5_IJNSA_ILi8EEESH_EEENS5_IJSH_SB_EEEEEEEvNS4_8identityENS4_13SM90_TMA_LOADES1B_vS1C_EENS_8epilogue10collective6detail29Sm90TmaWarpSpecializedAdapterINS1G_15DefaultEpilogueISJ_SK_SK_NS1F_6thread17LinearCombinationISJ_Li1EffLNS1K_9ScaleType4KindE0ELNS_15FloatRoundStyleE2ESJ_EENS1_15EpilogueDefaultEEEEEvvEEEEvNT_6ParamsE --------------------------
	.section	.nv.constant0._ZN7cutlass13device_kernelINS_4gemm6kernel13GemmUniversalIN4cute5tupleIJiiiiEEENS1_10collective13CollectiveMmaINS1_37MainloopSm90TmaGmmaWarpSpecializedFP8ILi9ENS5_IJNS4_1CILi1EEENSA_ILi2EEESB_EEENS1_32KernelTmaWarpSpecializedPingpongEEENS5_IJNSA_ILi64EEENSA_ILi128EEESH_EEENS_12float_e5m2_tENS5_IJlSB_lEEESJ_SK_NS4_8TiledMMAINS4_8MMA_AtomIJNS4_4SM904GMMA31MMA_64x128x32_F32E5M2E5M2_SS_TNILNSO_7ScaleInE1ELSQ_1EEEEEENS4_6LayoutINS5_IJSB_SB_SB_EEENS5_IJNSA_ILi0EEESV_SV_EEEEENS5_IJNS4_10UnderscoreESY_SY_EEEEENS4_23SM90_TMA_LOAD_MULTICASTENS4_14ComposedLayoutINS4_7SwizzleILi3ELi4ELi3EEENS4_18smem_ptr_flag_bitsILi8EEENST_INS5_IJNSA_ILi8EEESH_EEENS5_IJSH_SB_EEEEEEEvNS4_8identityENS4_13SM90_TMA_LOADES1B_vS1C_EENS_8epilogue10collective6detail29Sm90TmaWarpSpecializedAdapterINS1G_15DefaultEpilogueISJ_SK_SK_NS1F_6thread17LinearCombinationISJ_Li1EffLNS1K_9ScaleType4KindE0ELNS_15FloatRoundStyleE2ESJ_EENS1_15EpilogueDefaultEEEEEvvEEEEvNT_6ParamsE,"a",@progbits
	.sectionflags	@""
	.align	4
.nv.constant0._ZN7cutlass13device_kernelINS_4gemm6kernel13GemmUniversalIN4cute5tupleIJiiiiEEENS1_10collective13CollectiveMmaINS1_37MainloopSm90TmaGmmaWarpSpecializedFP8ILi9ENS5_IJNS4_1CILi1EEENSA_ILi2EEESB_EEENS1_32KernelTmaWarpSpecializedPingpongEEENS5_IJNSA_ILi64EEENSA_ILi128EEESH_EEENS_12float_e5m2_tENS5_IJlSB_lEEESJ_SK_NS4_8TiledMMAINS4_8MMA_AtomIJNS4_4SM904GMMA31MMA_64x128x32_F32E5M2E5M2_SS_TNILNSO_7ScaleInE1ELSQ_1EEEEEENS4_6LayoutINS5_IJSB_SB_SB_EEENS5_IJNSA_ILi0EEESV_SV_EEEEENS5_IJNS4_10UnderscoreESY_SY_EEEEENS4_23SM90_TMA_LOAD_MULTICASTENS4_14ComposedLayoutINS4_7SwizzleILi3ELi4ELi3EEENS4_18smem_ptr_flag_bitsILi8EEENST_INS5_IJNSA_ILi8EEESH_EEENS5_IJSH_SB_EEEEEEEvNS4_8identityENS4_13SM90_TMA_LOADES1B_vS1C_EENS_8epilogue10collective6detail29Sm90TmaWarpSpecializedAdapterINS1G_15DefaultEpilogueISJ_SK_SK_NS1F_6thread17LinearCombinationISJ_Li1EffLNS1K_9ScaleType4KindE0ELNS_15FloatRoundStyleE2ESJ_EENS1_15EpilogueDefaultEEEEEvvEEEEvNT_6ParamsE:
	.zero		1664


//--------------------- SYMBOLS --------------------------

	.type		.nv.reservedSmem.offset0,@object
	.size		.nv.reservedSmem.offset0,0x4
